// auto-generated by cutlass_sweep.gemm — config: {"arch": "sm_100", "cluster_m": 2, "cluster_n": 4, "dtype": "bf16", "dtype_b": "bf16", "layout": "nt", "stages": 0, "tile_k": 32, "tile_m": 128, "tile_n": 64}
#include "cutlass/cutlass.h"
#include "cutlass/gemm/collective/collective_builder.hpp"
#include "cutlass/gemm/device/gemm_universal_adapter.h"
#include "cutlass/gemm/kernel/gemm_universal.hpp"
#include "cutlass/epilogue/collective/collective_builder.hpp"

using ElemA = cutlass::bfloat16_t;
using ElemB = cutlass::bfloat16_t;
using ElemCD = cutlass::bfloat16_t;
using Acc  = float;
using TileShape    = cute::Shape<cute::_128, cute::_64, cute::_32>;
using ClusterShape = cute::Shape<cute::_2, cute::_4, cute::_1>;

using CollectiveEpilogue = typename cutlass::epilogue::collective::CollectiveBuilder<
    cutlass::arch::Sm100, cutlass::arch::OpClassTensorOp,
    TileShape, ClusterShape,
    cutlass::epilogue::collective::EpilogueTileAuto,
    Acc, Acc,
    ElemCD, cutlass::layout::RowMajor, 128 / cutlass::sizeof_bits<ElemCD>::value,
    ElemCD, cutlass::layout::RowMajor, 128 / cutlass::sizeof_bits<ElemCD>::value,
    cutlass::epilogue::collective::EpilogueScheduleAuto
  >::CollectiveOp;

using CollectiveMainloop = typename cutlass::gemm::collective::CollectiveBuilder<
    cutlass::arch::Sm100, cutlass::arch::OpClassTensorOp,
    ElemA, cutlass::layout::RowMajor, 128 / cutlass::sizeof_bits<ElemA>::value,
    ElemB, cutlass::layout::ColumnMajor, 128 / cutlass::sizeof_bits<ElemB>::value,
    Acc,
    TileShape, ClusterShape,
    cutlass::gemm::collective::StageCountAutoCarveout<static_cast<int>(sizeof(typename CollectiveEpilogue::SharedStorage))>,
    cutlass::gemm::collective::KernelScheduleAuto
  >::CollectiveOp;

using GemmKernel = cutlass::gemm::kernel::GemmUniversal<
    cute::Shape<int,int,int,int>,
    CollectiveMainloop,
    CollectiveEpilogue
>;
using Gemm = cutlass::gemm::device::GemmUniversalAdapter<GemmKernel>;

// Force the device kernel symbol into the cubin without needing a host main.
auto* _anchor = &cutlass::device_kernel<GemmKernel>;


// ===== COMPILED SASS (sm_100a) =====

	.target	sm_100a

	.elftype	@"ET_EXEC"


//--------------------- .note.nv.tkinfo           --------------------------
	.section	.note.nv.tkinfo,"",@"SHT_NOTE"
	.sectionflags	@"SHF_NOTE_NV_TKINFO"
	.tkinfo
        /*0018*/ 	.word	0x00000002
        /*0030*/ 	.string	""
        /*0030*/ 	.string	"ptxas"
        /*0030*/ 	.string	"Cuda compilation tools, release 13.0, V13.0.88"
        /*0030*/ 	.string	"Build cuda_13.0.r13.0/compiler.36424714_0"
        /*0030*/ 	.string	"-arch sm_100a -m 64 "



//--------------------- .note.nv.cuinfo           --------------------------
	.section	.note.nv.cuinfo,"",@"SHT_NOTE"
	.sectionflags	@"SHF_NOTE_NV_CUINFO"
        /*0018*/ 	.short	0x0002
        /*001a*/ 	.short	0x0064
        /*001c*/ 	.short	0x0082
	.zero		2


//--------------------- .nv.info                  --------------------------
	.section	.nv.info,"",@"SHT_CUDA_INFO"
	.align	4


	//----- nvinfo : EIATTR_REGCOUNT
	.align		4
        /*0000*/ 	.byte	0x04, 0x2f
        /*0002*/ 	.short	(.L_19 - .L_18)
	.align		4
.L_18:
        /*0004*/ 	.word	index@(_ZN7cutlass13device_kernelINS_4gemm6kernel13GemmUniversalIN4cute5tupleIJiiiiEEENS1_10collective13CollectiveMmaINS1_35MainloopSm100TmaUmmaWarpSpecializedILi35ELi2ELi4ENS5_IJNS4_1CILi2EEENSA_ILi4EEENSA_ILi1EEEEEEEENS5_IJNSA_ILi128EEENSA_ILi64EEENSA_ILi32EEEEEENS_10bfloat16_tENS5_IJlSD_lEEESK_SL_NS4_8TiledMMAINS4_8MMA_AtomIJNS4_26SM100_MMA_F16BF16_2x1SM_SSISK_SK_fLi128ELi64ELNS4_4UMMA5MajorE0ELSQ_0ELNSP_7ScaleInE0ELSR_0EEEEEENS4_6LayoutINS5_IJSD_SD_SD_EEENS5_IJNSA_ILi0EEESW_SW_EEEEENS5_IJNS4_10UnderscoreESZ_SZ_EEEEENS4_28SM100_TMA_2SM_LOAD_MULTICASTENS4_14ComposedLayoutINS4_7SwizzleILi2ELi4ELi3EEENS4_18smem_ptr_flag_bitsILi16EEENSU_INS5_IJNSA_ILi8EEESI_EEENS5_IJSI_SD_EEEEEEEvNS4_8identityENS4_18SM100_TMA_2SM_LOADES1C_vS1D_EENS_8epilogue10collective18CollectiveEpilogueINS1G_23Sm100TmaWarpSpecializedILi3ELi2ELi16ELb1ELb0EEEJNS5_IJSH_SH_SI_EEENS5_IJNSU_ISH_SD_EENSU_INS5_IJNSA_ILi16EEESB_EEENS5_IJSD_SI_EEEEEEEESK_SL_SK_SL_NS1G_6fusion15FusionCallbacksIS1K_NS1S_17LinearCombinationISK_fSK_fLNS_15FloatRoundStyleE2EEES1L_S1R_JEEENS4_5SM1004TMEM4LOAD26SM100_TMEM_LOAD_32dp32b16xENS4_13SM90_TMA_LOADENS13_INS14_ILi1ELi4ELi3EEES17_NSU_INS5_IJS18_S1N_EEENS5_IJS1N_SD_EEEEEEENS4_39AutoVectorizingCopyWithAssumedAlignmentILi128EEENS4_14SM90_TMA_STOREES27_S29_S29_EEEvvEEEEvNT_6ParamsE)
        /*0008*/ 	.word	0x00000047


	//----- nvinfo : EIATTR_FRAME_SIZE
	.align		4
.L_19:
        /*000c*/ 	.byte	0x04, 0x11
        /*000e*/ 	.short	(.L_21 - .L_20)
	.align		4
.L_20:
        /*0010*/ 	.word	index@($__internal_2_$__cuda_sm10x_tcgen05_guardrail_trap_unallocated_columns_being_dealloced)
        /*0014*/ 	.word	0x00000000


	//----- nvinfo : EIATTR_FRAME_SIZE
	.align		4
.L_21:
        /*0018*/ 	.byte	0x04, 0x11
        /*001a*/ 	.short	(.L_23 - .L_22)
	.align		4
.L_22:
        /*001c*/ 	.word	index@($__internal_1_$__cuda_sm10x_tcgen05_guardrail_trap_phase_invalid_during_alloc)
        /*0020*/ 	.word	0x00000000


	//----- nvinfo : EIATTR_FRAME_SIZE
	.align		4
.L_23:
        /*0024*/ 	.byte	0x04, 0x11
        /*0026*/ 	.short	(.L_25 - .L_24)
	.align		4
.L_24:
        /*0028*/ 	.word	index@($__internal_0_$__cuda_sm10x_tcgen05_guardrail_trap_col_being_dealloced_not_returned_by_alloc)
        /*002c*/ 	.word	0x00000000


	//----- nvinfo : EIATTR_FRAME_SIZE
	.align		4
.L_25:
        /*0030*/ 	.byte	0x04, 0x11
        /*0032*/ 	.short	(.L_27 - .L_26)
	.align		4
.L_26:
        /*0034*/ 	.word	index@(_ZN7cutlass13device_kernelINS_4gemm6kernel13GemmUniversalIN4cute5tupleIJiiiiEEENS1_10collective13CollectiveMmaINS1_35MainloopSm100TmaUmmaWarpSpecializedILi35ELi2ELi4ENS5_IJNS4_1CILi2EEENSA_ILi4EEENSA_ILi1EEEEEEEENS5_IJNSA_ILi128EEENSA_ILi64EEENSA_ILi32EEEEEENS_10bfloat16_tENS5_IJlSD_lEEESK_SL_NS4_8TiledMMAINS4_8MMA_AtomIJNS4_26SM100_MMA_F16BF16_2x1SM_SSISK_SK_fLi128ELi64ELNS4_4UMMA5MajorE0ELSQ_0ELNSP_7ScaleInE0ELSR_0EEEEEENS4_6LayoutINS5_IJSD_SD_SD_EEENS5_IJNSA_ILi0EEESW_SW_EEEEENS5_IJNS4_10UnderscoreESZ_SZ_EEEEENS4_28SM100_TMA_2SM_LOAD_MULTICASTENS4_14ComposedLayoutINS4_7SwizzleILi2ELi4ELi3EEENS4_18smem_ptr_flag_bitsILi16EEENSU_INS5_IJNSA_ILi8EEESI_EEENS5_IJSI_SD_EEEEEEEvNS4_8identityENS4_18SM100_TMA_2SM_LOADES1C_vS1D_EENS_8epilogue10collective18CollectiveEpilogueINS1G_23Sm100TmaWarpSpecializedILi3ELi2ELi16ELb1ELb0EEEJNS5_IJSH_SH_SI_EEENS5_IJNSU_ISH_SD_EENSU_INS5_IJNSA_ILi16EEESB_EEENS5_IJSD_SI_EEEEEEEESK_SL_SK_SL_NS1G_6fusion15FusionCallbacksIS1K_NS1S_17LinearCombinationISK_fSK_fLNS_15FloatRoundStyleE2EEES1L_S1R_JEEENS4_5SM1004TMEM4LOAD26SM100_TMEM_LOAD_32dp32b16xENS4_13SM90_TMA_LOADENS13_INS14_ILi1ELi4ELi3EEES17_NSU_INS5_IJS18_S1N_EEENS5_IJS1N_SD_EEEEEEENS4_39AutoVectorizingCopyWithAssumedAlignmentILi128EEENS4_14SM90_TMA_STOREES27_S29_S29_EEEvvEEEEvNT_6ParamsE)
        /*0038*/ 	.word	0x00000000


	//----- nvinfo : EIATTR_MIN_STACK_SIZE
	.align		4
.L_27:
        /*003c*/ 	.byte	0x04, 0x12
        /*003e*/ 	.short	(.L_29 - .L_28)
	.align		4
.L_28:
        /*0040*/ 	.word	index@(_ZN7cutlass13device_kernelINS_4gemm6kernel13GemmUniversalIN4cute5tupleIJiiiiEEENS1_10collective13CollectiveMmaINS1_35MainloopSm100TmaUmmaWarpSpecializedILi35ELi2ELi4ENS5_IJNS4_1CILi2EEENSA_ILi4EEENSA_ILi1EEEEEEEENS5_IJNSA_ILi128EEENSA_ILi64EEENSA_ILi32EEEEEENS_10bfloat16_tENS5_IJlSD_lEEESK_SL_NS4_8TiledMMAINS4_8MMA_AtomIJNS4_26SM100_MMA_F16BF16_2x1SM_SSISK_SK_fLi128ELi64ELNS4_4UMMA5MajorE0ELSQ_0ELNSP_7ScaleInE0ELSR_0EEEEEENS4_6LayoutINS5_IJSD_SD_SD_EEENS5_IJNSA_ILi0EEESW_SW_EEEEENS5_IJNS4_10UnderscoreESZ_SZ_EEEEENS4_28SM100_TMA_2SM_LOAD_MULTICASTENS4_14ComposedLayoutINS4_7SwizzleILi2ELi4ELi3EEENS4_18smem_ptr_flag_bitsILi16EEENSU_INS5_IJNSA_ILi8EEESI_EEENS5_IJSI_SD_EEEEEEEvNS4_8identityENS4_18SM100_TMA_2SM_LOADES1C_vS1D_EENS_8epilogue10collective18CollectiveEpilogueINS1G_23Sm100TmaWarpSpecializedILi3ELi2ELi16ELb1ELb0EEEJNS5_IJSH_SH_SI_EEENS5_IJNSU_ISH_SD_EENSU_INS5_IJNSA_ILi16EEESB_EEENS5_IJSD_SI_EEEEEEEESK_SL_SK_SL_NS1G_6fusion15FusionCallbacksIS1K_NS1S_17LinearCombinationISK_fSK_fLNS_15FloatRoundStyleE2EEES1L_S1R_JEEENS4_5SM1004TMEM4LOAD26SM100_TMEM_LOAD_32dp32b16xENS4_13SM90_TMA_LOADENS13_INS14_ILi1ELi4ELi3EEES17_NSU_INS5_IJS18_S1N_EEENS5_IJS1N_SD_EEEEEEENS4_39AutoVectorizingCopyWithAssumedAlignmentILi128EEENS4_14SM90_TMA_STOREES27_S29_S29_EEEvvEEEEvNT_6ParamsE)
        /*0044*/ 	.word	0x00000000
.L_29:


//--------------------- .nv.compat                --------------------------
	.section	.nv.compat,"",@"SHT_CUDA_COMPAT_INFO"
	.align	4
        /*0000*/ 	.byte	0x02, 0x09, 0x01, 0x00, 0x02, 0x02, 0x02, 0x00, 0x02, 0x05, 0x05, 0x00, 0x03, 0x07, 0x01, 0x01
        /*0010*/ 	.byte	0x02, 0x03, 0x01, 0x00, 0x02, 0x06, 0x01, 0x00, 0x04, 0x0b, 0x08, 0x00, 0x09, 0x00, 0x00, 0x00
        /*0020*/ 	.byte	0x00, 0x00, 0x00, 0x00


//--------------------- .nv.info._ZN7cutlass13device_kernelINS_4gemm6kernel13GemmUniversalIN4cute5tupleIJiiiiEEENS1_10collective13CollectiveMmaINS1_35MainloopSm100TmaUmmaWarpSpecializedILi35ELi2ELi4ENS5_IJNS4_1CILi2EEENSA_ILi4EEENSA_ILi1EEEEEEEENS5_IJNSA_ILi128EEENSA_ILi64EEENSA_ILi32EEEEEENS_10bfloat16_tENS5_IJlSD_lEEESK_SL_NS4_8TiledMMAINS4_8MMA_AtomIJNS4_26SM100_MMA_F16BF16_2x1SM_SSISK_SK_fLi128ELi64ELNS4_4UMMA5MajorE0ELSQ_0ELNSP_7ScaleInE0ELSR_0EEEEEENS4_6LayoutINS5_IJSD_SD_SD_EEENS5_IJNSA_ILi0EEESW_SW_EEEEENS5_IJNS4_10UnderscoreESZ_SZ_EEEEENS4_28SM100_TMA_2SM_LOAD_MULTICASTENS4_14ComposedLayoutINS4_7SwizzleILi2ELi4ELi3EEENS4_18smem_ptr_flag_bitsILi16EEENSU_INS5_IJNSA_ILi8EEESI_EEENS5_IJSI_SD_EEEEEEEvNS4_8identityENS4_18SM100_TMA_2SM_LOADES1C_vS1D_EENS_8epilogue10collective18CollectiveEpilogueINS1G_23Sm100TmaWarpSpecializedILi3ELi2ELi16ELb1ELb0EEEJNS5_IJSH_SH_SI_EEENS5_IJNSU_ISH_SD_EENSU_INS5_IJNSA_ILi16EEESB_EEENS5_IJSD_SI_EEEEEEEESK_SL_SK_SL_NS1G_6fusion15FusionCallbacksIS1K_NS1S_17LinearCombinationISK_fSK_fLNS_15FloatRoundStyleE2EEES1L_S1R_JEEENS4_5SM1004TMEM4LOAD26SM100_TMEM_LOAD_32dp32b16xENS4_13SM90_TMA_LOADENS13_INS14_ILi1ELi4ELi3EEES17_NSU_INS5_IJS18_S1N_EEENS5_IJS1N_SD_EEEEEEENS4_39AutoVectorizingCopyWithAssumedAlignmentILi128EEENS4_14SM90_TMA_STOREES27_S29_S29_EEEvvEEEEvNT_6ParamsE --------------------------
	.section	.nv.info._ZN7cutlass13device_kernelINS_4gemm6kernel13GemmUniversalIN4cute5tupleIJiiiiEEENS1_10collective13CollectiveMmaINS1_35MainloopSm100TmaUmmaWarpSpecializedILi35ELi2ELi4ENS5_IJNS4_1CILi2EEENSA_ILi4EEENSA_ILi1EEEEEEEENS5_IJNSA_ILi128EEENSA_ILi64EEENSA_ILi32EEEEEENS_10bfloat16_tENS5_IJlSD_lEEESK_SL_NS4_8TiledMMAINS4_8MMA_AtomIJNS4_26SM100_MMA_F16BF16_2x1SM_SSISK_SK_fLi128ELi64ELNS4_4UMMA5MajorE0ELSQ_0ELNSP_7ScaleInE0ELSR_0EEEEEENS4_6LayoutINS5_IJSD_SD_SD_EEENS5_IJNSA_ILi0EEESW_SW_EEEEENS5_IJNS4_10UnderscoreESZ_SZ_EEEEENS4_28SM100_TMA_2SM_LOAD_MULTICASTENS4_14ComposedLayoutINS4_7SwizzleILi2ELi4ELi3EEENS4_18smem_ptr_flag_bitsILi16EEENSU_INS5_IJNSA_ILi8EEESI_EEENS5_IJSI_SD_EEEEEEEvNS4_8identityENS4_18SM100_TMA_2SM_LOADES1C_vS1D_EENS_8epilogue10collective18CollectiveEpilogueINS1G_23Sm100TmaWarpSpecializedILi3ELi2ELi16ELb1ELb0EEEJNS5_IJSH_SH_SI_EEENS5_IJNSU_ISH_SD_EENSU_INS5_IJNSA_ILi16EEESB_EEENS5_IJSD_SI_EEEEEEEESK_SL_SK_SL_NS1G_6fusion15FusionCallbacksIS1K_NS1S_17LinearCombinationISK_fSK_fLNS_15FloatRoundStyleE2EEES1L_S1R_JEEENS4_5SM1004TMEM4LOAD26SM100_TMEM_LOAD_32dp32b16xENS4_13SM90_TMA_LOADENS13_INS14_ILi1ELi4ELi3EEES17_NSU_INS5_IJS18_S1N_EEENS5_IJS1N_SD_EEEEEEENS4_39AutoVectorizingCopyWithAssumedAlignmentILi128EEENS4_14SM90_TMA_STOREES27_S29_S29_EEEvvEEEEvNT_6ParamsE,"",@"SHT_CUDA_INFO"
	.sectionflags	@""
	.align	4


	//----- nvinfo : EIATTR_CUDA_API_VERSION
	.align		4
        /*0000*/ 	.byte	0x04, 0x37
        /*0002*/ 	.short	(.L_31 - .L_30)
.L_30:
        /*0004*/ 	.word	0x00000082


	//----- nvinfo : EIATTR_KPARAM_INFO
	.align		4
.L_31:
        /*0008*/ 	.byte	0x04, 0x17
        /*000a*/ 	.short	(.L_33 - .L_32)
.L_32:
        /*000c*/ 	.word	0x00000000
        /*0010*/ 	.short	0x0000
        /*0012*/ 	.short	0x0000
        /*0014*/ 	.byte	0x00, 0xf0, 0x01, 0x20


	//----- nvinfo : EIATTR_AT_ENTRY_FRAGMENTS
	.align		4
.L_33:
        /*0018*/ 	.byte	0x04, 0x4f
        /*001a*/ 	.short	(.L_35 - .L_34)


	//   ....[0]....
.L_34:
        /*001c*/ 	.word	0x00000007


	//----- nvinfo : EIATTR_RESERVED_SMEM_USED
	.align		4
.L_35:
        /*0020*/ 	.byte	0x01, 0x41
	.zero		2


	//----- nvinfo : EIATTR_SPARSE_MMA_MASK
	.align		4
        /*0024*/ 	.byte	0x03, 0x50
        /*0026*/ 	.short	0x0000


	//----- nvinfo : EIATTR_TCGEN05_2CTA_USED
	.align		4
        /*0028*/ 	.byte	0x01, 0x52
	.zero		2


	//----- nvinfo : EIATTR_MAXREG_COUNT
	.align		4
        /*002c*/ 	.byte	0x03, 0x1b
        /*002e*/ 	.short	0x00ff


	//----- nvinfo : EIATTR_NUM_BARRIERS
	.align		4
        /*0030*/ 	.byte	0x02, 0x4c
        /*0032*/ 	.byte	0x07
	.zero		1


	//----- nvinfo : EIATTR_EXTERNS
	.align		4
        /*0034*/ 	.byte	0x04, 0x0f
        /*0036*/ 	.short	(.L_37 - .L_36)


	//   ....[0]....
	.align		4
.L_36:
        /*0038*/ 	.word	index@(__assertfail)


	//----- nvinfo : EIATTR_MERCURY_ISA_VERSION
	.align		4
.L_37:
        /*003c*/ 	.byte	0x03, 0x5f
        /*003e*/ 	.short	0x0101


	//----- nvinfo : EIATTR_INT_WARP_WIDE_INSTR_OFFSETS
	.align		4
        /*0040*/ 	.byte	0x04, 0x31
        /*0042*/ 	.short	(.L_39 - .L_38)


	//   ....[0]....
.L_38:
        /*0044*/ 	.word	0x000011c0


	//   ....[1]....
        /*0048*/ 	.word	0x00001270


	//   ....[2]....
        /*004c*/ 	.word	0x000058a0


	//   ....[3]....
        /*0050*/ 	.word	0x000058d0


	//   ....[4]....
        /*0054*/ 	.word	0x000058f0


	//   ....[5]....
        /*0058*/ 	.word	0x000064b0


	//   ....[6]....
        /*005c*/ 	.word	0x00006570


	//   ....[7]....
        /*0060*/ 	.word	0x000065e0


	//   ....[8]....
        /*0064*/ 	.word	0x00006710


	//   ....[9]....
        /*0068*/ 	.word	0x00006820


	//   ....[10]....
        /*006c*/ 	.word	0x00006860


	//----- nvinfo : EIATTR_COOP_GROUP_MASK_REGIDS
	.align		4
.L_39:
        /*0070*/ 	.byte	0x04, 0x29
        /*0072*/ 	.short	(.L_41 - .L_40)


	//   ....[0]....
.L_40:
        /*0074*/ 	.word	0xffffffff


	//   ....[1]....
        /*0078*/ 	.word	0xffffffff


	//   ....[2]....
        /*007c*/ 	.word	0xffffffff


	//   ....[3]....
        /*0080*/ 	.word	0xffffffff


	//   ....[4]....
        /*0084*/ 	.word	0xffffffff


	//   ....[5]....
        /*0088*/ 	.word	0xffffffff


	//   ....[6]....
        /*008c*/ 	.word	0xffffffff


	//   ....[7]....
        /*0090*/ 	.word	0xffffffff


	//   ....[8]....
        /*0094*/ 	.word	0xffffffff


	//   ....[9]....
        /*0098*/ 	.word	0xffffffff


	//   ....[10]....
        /*009c*/ 	.word	0xffffffff


	//   ....[11]....
        /*00a0*/ 	.word	0xffffffff


	//   ....[12]....
        /*00a4*/ 	.word	0xffffffff


	//   ....[13]....
        /*00a8*/ 	.word	0xffffffff


	//----- nvinfo : EIATTR_COOP_GROUP_INSTR_OFFSETS
	.align		4
.L_41:
        /*00ac*/ 	.byte	0x04, 0x28
        /*00ae*/ 	.short	(.L_43 - .L_42)


	//   ....[0]....
.L_42:
        /*00b0*/ 	.word	0x000000b0


	//   ....[1]....
        /*00b4*/ 	.word	0x00000510


	//   ....[2]....
        /*00b8*/ 	.word	0x00000af0


	//   ....[3]....
        /*00bc*/ 	.word	0x00000c70


	//   ....[4]....
        /*00c0*/ 	.word	0x00000d70


	//   ....[5]....
        /*00c4*/ 	.word	0x00000ee0


	//   ....[6]....
        /*00c8*/ 	.word	0x00001080


	//   ....[7]....
        /*00cc*/ 	.word	0x000012e0


	//   ....[8]....
        /*00d0*/ 	.word	0x00002700


	//   ....[9]....
        /*00d4*/ 	.word	0x00004760


	//   ....[10]....
        /*00d8*/ 	.word	0x00004c30


	//   ....[11]....
        /*00dc*/ 	.word	0x00004c60


	//   ....[12]....
        /*00e0*/ 	.word	0x000057a0


	//   ....[13]....
        /*00e4*/ 	.word	0x000059b0


	//----- nvinfo : EIATTR_VRC_CTA_INIT_COUNT
	.align		4
.L_43:
        /*00e8*/ 	.byte	0x02, 0x4a
        /*00ea*/ 	.byte	0x80
	.zero		1


	//----- nvinfo : EIATTR_SYSCALL_OFFSETS
	.align		4
        /*00ec*/ 	.byte	0x04, 0x46
        /*00ee*/ 	.short	(.L_45 - .L_44)


	//   ....[0]....
.L_44:
        /*00f0*/ 	.word	0x00007530


	//   ....[1]....
        /*00f4*/ 	.word	0x00007620


	//   ....[2]....
        /*00f8*/ 	.word	0x00007dd0


	//   ....[3]....
        /*00fc*/ 	.word	0x00008760


	//----- nvinfo : EIATTR_MBARRIER_INSTR_OFFSETS
	.align		4
.L_45:
        /*0100*/ 	.byte	0x04, 0x39
        /*0102*/ 	.short	(.L_47 - .L_46)


	//   ....[0]....
.L_46:
        /*0104*/ 	.word	0x00000670
        /*0108*/ 	.word	0x000000ff
        /*010c*/ 	.word	0x00000000
        /*0110*/ 	.short	0x0100
        /*0112*/ 	.byte	0x04
	.zero		1


	//   ....[1]....
        /*0114*/ 	.word	0x00000680
        /*0118*/ 	.word	0x000000ff
        /*011c*/ 	.word	0x00000118
        /*0120*/ 	.short	0x0100
        /*0122*/ 	.byte	0x04
	.zero		1


	//   ....[2]....
        /*0124*/ 	.word	0x00000690
        /*0128*/ 	.word	0x000000ff
        /*012c*/ 	.word	0x00000008
        /*0130*/ 	.short	0x0100
        /*0132*/ 	.byte	0x04
	.zero		1


	//   ....[3]....
        /*0134*/ 	.word	0x000006a0
        /*0138*/ 	.word	0x000000ff
        /*013c*/ 	.word	0x00000120
        /*0140*/ 	.short	0x0100
        /*0142*/ 	.byte	0x04
	.zero		1


	//   ....[4]....
        /*0144*/ 	.word	0x000006b0
        /*0148*/ 	.word	0x000000ff
        /*014c*/ 	.word	0x00000010
        /*0150*/ 	.short	0x0100
        /*0152*/ 	.byte	0x04
	.zero		1


	//   ....[5]....
        /*0154*/ 	.word	0x000006c0
        /*0158*/ 	.word	0x000000ff
        /*015c*/ 	.word	0x00000128
        /*0160*/ 	.short	0x0100
        /*0162*/ 	.byte	0x04
	.zero		1


	//   ....[6]....
        /*0164*/ 	.word	0x000006d0
        /*0168*/ 	.word	0x000000ff
        /*016c*/ 	.word	0x00000018
        /*0170*/ 	.short	0x0100
        /*0172*/ 	.byte	0x04
	.zero		1


	//   ....[7]....
        /*0174*/ 	.word	0x000006e0
        /*0178*/ 	.word	0x000000ff
        /*017c*/ 	.word	0x00000130
        /*0180*/ 	.short	0x0100
        /*0182*/ 	.byte	0x04
	.zero		1


	//   ....[8]....
        /*0184*/ 	.word	0x000006f0
        /*0188*/ 	.word	0x000000ff
        /*018c*/ 	.word	0x00000020
        /*0190*/ 	.short	0x0100
        /*0192*/ 	.byte	0x04
	.zero		1


	//   ....[9]....
        /*0194*/ 	.word	0x00000700
        /*0198*/ 	.word	0x000000ff
        /*019c*/ 	.word	0x00000138
        /*01a0*/ 	.short	0x0100
        /*01a2*/ 	.byte	0x04
	.zero		1


	//   ....[10]....
        /*01a4*/ 	.word	0x00000710
        /*01a8*/ 	.word	0x000000ff
        /*01ac*/ 	.word	0x00000028
        /*01b0*/ 	.short	0x0100
        /*01b2*/ 	.byte	0x04
	.zero		1


	//   ....[11]....
        /*01b4*/ 	.word	0x00000720
        /*01b8*/ 	.word	0x000000ff
        /*01bc*/ 	.word	0x00000140
        /*01c0*/ 	.short	0x0100
        /*01c2*/ 	.byte	0x04
	.zero		1


	//   ....[12]....
        /*01c4*/ 	.word	0x00000730
        /*01c8*/ 	.word	0x000000ff
        /*01cc*/ 	.word	0x00000030
        /*01d0*/ 	.short	0x0100
        /*01d2*/ 	.byte	0x04
	.zero		1


	//   ....[13]....
        /*01d4*/ 	.word	0x00000740
        /*01d8*/ 	.word	0x000000ff
        /*01dc*/ 	.word	0x00000148
        /*01e0*/ 	.short	0x0100
        /*01e2*/ 	.byte	0x04
	.zero		1


	//   ....[14]....
        /*01e4*/ 	.word	0x00000750
        /*01e8*/ 	.word	0x000000ff
        /*01ec*/ 	.word	0x00000038
        /*01f0*/ 	.short	0x0100
        /*01f2*/ 	.byte	0x04
	.zero		1


	//   ....[15]....
        /*01f4*/ 	.word	0x00000760
        /*01f8*/ 	.word	0x000000ff
        /*01fc*/ 	.word	0x00000150
        /*0200*/ 	.short	0x0100
        /*0202*/ 	.byte	0x04
	.zero		1


	//   ....[16]....
        /*0204*/ 	.word	0x00000770
        /*0208*/ 	.word	0x000000ff
        /*020c*/ 	.word	0x00000040
        /*0210*/ 	.short	0x0100
        /*0212*/ 	.byte	0x04
	.zero		1


	//   ....[17]....
        /*0214*/ 	.word	0x00000780
        /*0218*/ 	.word	0x000000ff
        /*021c*/ 	.word	0x00000158
        /*0220*/ 	.short	0x0100
        /*0222*/ 	.byte	0x04
	.zero		1


	//   ....[18]....
        /*0224*/ 	.word	0x00000790
        /*0228*/ 	.word	0x000000ff
        /*022c*/ 	.word	0x00000048
        /*0230*/ 	.short	0x0100
        /*0232*/ 	.byte	0x04
	.zero		1


	//   ....[19]....
        /*0234*/ 	.word	0x000007a0
        /*0238*/ 	.word	0x000000ff
        /*023c*/ 	.word	0x00000160
        /*0240*/ 	.short	0x0100
        /*0242*/ 	.byte	0x04
	.zero		1


	//   ....[20]....
        /*0244*/ 	.word	0x000007b0
        /*0248*/ 	.word	0x000000ff
        /*024c*/ 	.word	0x00000050
        /*0250*/ 	.short	0x0100
        /*0252*/ 	.byte	0x04
	.zero		1


	//   ....[21]....
        /*0254*/ 	.word	0x000007c0
        /*0258*/ 	.word	0x000000ff
        /*025c*/ 	.word	0x00000168
        /*0260*/ 	.short	0x0100
        /*0262*/ 	.byte	0x04
	.zero		1


	//   ....[22]....
        /*0264*/ 	.word	0x000007d0
        /*0268*/ 	.word	0x000000ff
        /*026c*/ 	.word	0x00000058
        /*0270*/ 	.short	0x0100
        /*0272*/ 	.byte	0x04
	.zero		1


	//   ....[23]....
        /*0274*/ 	.word	0x000007e0
        /*0278*/ 	.word	0x000000ff
        /*027c*/ 	.word	0x00000170
        /*0280*/ 	.short	0x0100
        /*0282*/ 	.byte	0x04
	.zero		1


	//   ....[24]....
        /*0284*/ 	.word	0x000007f0
        /*0288*/ 	.word	0x000000ff
        /*028c*/ 	.word	0x00000060
        /*0290*/ 	.short	0x0100
        /*0292*/ 	.byte	0x04
	.zero		1


	//   ....[25]....
        /*0294*/ 	.word	0x00000800
        /*0298*/ 	.word	0x000000ff
        /*029c*/ 	.word	0x00000178
        /*02a0*/ 	.short	0x0100
        /*02a2*/ 	.byte	0x04
	.zero		1


	//   ....[26]....
        /*02a4*/ 	.word	0x00000810
        /*02a8*/ 	.word	0x000000ff
        /*02ac*/ 	.word	0x00000068
        /*02b0*/ 	.short	0x0100
        /*02b2*/ 	.byte	0x04
	.zero		1


	//   ....[27]....
        /*02b4*/ 	.word	0x00000820
        /*02b8*/ 	.word	0x000000ff
        /*02bc*/ 	.word	0x00000180
        /*02c0*/ 	.short	0x0100
        /*02c2*/ 	.byte	0x04
	.zero		1


	//   ....[28]....
        /*02c4*/ 	.word	0x00000830
        /*02c8*/ 	.word	0x000000ff
        /*02cc*/ 	.word	0x00000070
        /*02d0*/ 	.short	0x0100
        /*02d2*/ 	.byte	0x04
	.zero		1


	//   ....[29]....
        /*02d4*/ 	.word	0x00000840
        /*02d8*/ 	.word	0x000000ff
        /*02dc*/ 	.word	0x00000188
        /*02e0*/ 	.short	0x0100
        /*02e2*/ 	.byte	0x04
	.zero		1


	//   ....[30]....
        /*02e4*/ 	.word	0x00000850
        /*02e8*/ 	.word	0x000000ff
        /*02ec*/ 	.word	0x00000078
        /*02f0*/ 	.short	0x0100
        /*02f2*/ 	.byte	0x04
	.zero		1


	//   ....[31]....
        /*02f4*/ 	.word	0x00000860
        /*02f8*/ 	.word	0x000000ff
        /*02fc*/ 	.word	0x00000190
        /*0300*/ 	.short	0x0100
        /*0302*/ 	.byte	0x04
	.zero		1


	//   ....[32]....
        /*0304*/ 	.word	0x00000870
        /*0308*/ 	.word	0x000000ff
        /*030c*/ 	.word	0x00000080
        /*0310*/ 	.short	0x0100
        /*0312*/ 	.byte	0x04
	.zero		1


	//   ....[33]....
        /*0314*/ 	.word	0x00000880
        /*0318*/ 	.word	0x000000ff
        /*031c*/ 	.word	0x00000198
        /*0320*/ 	.short	0x0100
        /*0322*/ 	.byte	0x04
	.zero		1


	//   ....[34]....
        /*0324*/ 	.word	0x00000890
        /*0328*/ 	.word	0x000000ff
        /*032c*/ 	.word	0x00000088
        /*0330*/ 	.short	0x0100
        /*0332*/ 	.byte	0x04
	.zero		1


	//   ....[35]....
        /*0334*/ 	.word	0x000008a0
        /*0338*/ 	.word	0x000000ff
        /*033c*/ 	.word	0x000001a0
        /*0340*/ 	.short	0x0100
        /*0342*/ 	.byte	0x04
	.zero		1


	//   ....[36]....
        /*0344*/ 	.word	0x000008b0
        /*0348*/ 	.word	0x000000ff
        /*034c*/ 	.word	0x00000090
        /*0350*/ 	.short	0x0100
        /*0352*/ 	.byte	0x04
	.zero		1


	//   ....[37]....
        /*0354*/ 	.word	0x000008c0
        /*0358*/ 	.word	0x000000ff
        /*035c*/ 	.word	0x000001a8
        /*0360*/ 	.short	0x0100
        /*0362*/ 	.byte	0x04
	.zero		1


	//   ....[38]....
        /*0364*/ 	.word	0x000008d0
        /*0368*/ 	.word	0x000000ff
        /*036c*/ 	.word	0x00000098
        /*0370*/ 	.short	0x0100
        /*0372*/ 	.byte	0x04
	.zero		1


	//   ....[39]....
        /*0374*/ 	.word	0x000008e0
        /*0378*/ 	.word	0x000000ff
        /*037c*/ 	.word	0x000001b0
        /*0380*/ 	.short	0x0100
        /*0382*/ 	.byte	0x04
	.zero		1


	//   ....[40]....
        /*0384*/ 	.word	0x000008f0
        /*0388*/ 	.word	0x000000ff
        /*038c*/ 	.word	0x000000a0
        /*0390*/ 	.short	0x0100
        /*0392*/ 	.byte	0x04
	.zero		1


	//   ....[41]....
        /*0394*/ 	.word	0x00000900
        /*0398*/ 	.word	0x000000ff
        /*039c*/ 	.word	0x000001b8
        /*03a0*/ 	.short	0x0100
        /*03a2*/ 	.byte	0x04
	.zero		1


	//   ....[42]....
        /*03a4*/ 	.word	0x00000910
        /*03a8*/ 	.word	0x000000ff
        /*03ac*/ 	.word	0x000000a8
        /*03b0*/ 	.short	0x0100
        /*03b2*/ 	.byte	0x04
	.zero		1


	//   ....[43]....
        /*03b4*/ 	.word	0x00000920
        /*03b8*/ 	.word	0x000000ff
        /*03bc*/ 	.word	0x000001c0
        /*03c0*/ 	.short	0x0100
        /*03c2*/ 	.byte	0x04
	.zero		1


	//   ....[44]....
        /*03c4*/ 	.word	0x00000930
        /*03c8*/ 	.word	0x000000ff
        /*03cc*/ 	.word	0x000000b0
        /*03d0*/ 	.short	0x0100
        /*03d2*/ 	.byte	0x04
	.zero		1


	//   ....[45]....
        /*03d4*/ 	.word	0x00000940
        /*03d8*/ 	.word	0x000000ff
        /*03dc*/ 	.word	0x000001c8
        /*03e0*/ 	.short	0x0100
        /*03e2*/ 	.byte	0x04
	.zero		1


	//   ....[46]....
        /*03e4*/ 	.word	0x00000950
        /*03e8*/ 	.word	0x000000ff
        /*03ec*/ 	.word	0x000000b8
        /*03f0*/ 	.short	0x0100
        /*03f2*/ 	.byte	0x04
	.zero		1


	//   ....[47]....
        /*03f4*/ 	.word	0x00000960
        /*03f8*/ 	.word	0x000000ff
        /*03fc*/ 	.word	0x000001d0
        /*0400*/ 	.short	0x0100
        /*0402*/ 	.byte	0x04
	.zero		1


	//   ....[48]....
        /*0404*/ 	.word	0x00000970
        /*0408*/ 	.word	0x000000ff
        /*040c*/ 	.word	0x000000c0
        /*0410*/ 	.short	0x0100
        /*0412*/ 	.byte	0x04
	.zero		1


	//   ....[49]....
        /*0414*/ 	.word	0x00000980
        /*0418*/ 	.word	0x000000ff
        /*041c*/ 	.word	0x000001d8
        /*0420*/ 	.short	0x0100
        /*0422*/ 	.byte	0x04
	.zero		1


	//   ....[50]....
        /*0424*/ 	.word	0x00000990
        /*0428*/ 	.word	0x000000ff
        /*042c*/ 	.word	0x000000c8
        /*0430*/ 	.short	0x0100
        /*0432*/ 	.byte	0x04
	.zero		1


	//   ....[51]....
        /*0434*/ 	.word	0x000009a0
        /*0438*/ 	.word	0x000000ff
        /*043c*/ 	.word	0x000001e0
        /*0440*/ 	.short	0x0100
        /*0442*/ 	.byte	0x04
	.zero		1


	//   ....[52]....
        /*0444*/ 	.word	0x000009b0
        /*0448*/ 	.word	0x000000ff
        /*044c*/ 	.word	0x000000d0
        /*0450*/ 	.short	0x0100
        /*0452*/ 	.byte	0x04
	.zero		1


	//   ....[53]....
        /*0454*/ 	.word	0x000009c0
        /*0458*/ 	.word	0x000000ff
        /*045c*/ 	.word	0x000001e8
        /*0460*/ 	.short	0x0100
        /*0462*/ 	.byte	0x04
	.zero		1


	//   ....[54]....
        /*0464*/ 	.word	0x000009d0
        /*0468*/ 	.word	0x000000ff
        /*046c*/ 	.word	0x000000d8
        /*0470*/ 	.short	0x0100
        /*0472*/ 	.byte	0x04
	.zero		1


	//   ....[55]....
        /*0474*/ 	.word	0x000009e0
        /*0478*/ 	.word	0x000000ff
        /*047c*/ 	.word	0x000001f0
        /*0480*/ 	.short	0x0100
        /*0482*/ 	.byte	0x04
	.zero		1


	//   ....[56]....
        /*0484*/ 	.word	0x000009f0
        /*0488*/ 	.word	0x000000ff
        /*048c*/ 	.word	0x000000e0
        /*0490*/ 	.short	0x0100
        /*0492*/ 	.byte	0x04
	.zero		1


	//   ....[57]....
        /*0494*/ 	.word	0x00000a00
        /*0498*/ 	.word	0x000000ff
        /*049c*/ 	.word	0x000001f8
        /*04a0*/ 	.short	0x0100
        /*04a2*/ 	.byte	0x04
	.zero		1


	//   ....[58]....
        /*04a4*/ 	.word	0x00000a10
        /*04a8*/ 	.word	0x000000ff
        /*04ac*/ 	.word	0x000000e8
        /*04b0*/ 	.short	0x0100
        /*04b2*/ 	.byte	0x04
	.zero		1


	//   ....[59]....
        /*04b4*/ 	.word	0x00000a20
        /*04b8*/ 	.word	0x000000ff
        /*04bc*/ 	.word	0x00000200
        /*04c0*/ 	.short	0x0100
        /*04c2*/ 	.byte	0x04
	.zero		1


	//   ....[60]....
        /*04c4*/ 	.word	0x00000a30
        /*04c8*/ 	.word	0x000000ff
        /*04cc*/ 	.word	0x000000f0
        /*04d0*/ 	.short	0x0100
        /*04d2*/ 	.byte	0x04
	.zero		1


	//   ....[61]....
        /*04d4*/ 	.word	0x00000a40
        /*04d8*/ 	.word	0x000000ff
        /*04dc*/ 	.word	0x00000208
        /*04e0*/ 	.short	0x0100
        /*04e2*/ 	.byte	0x04
	.zero		1


	//   ....[62]....
        /*04e4*/ 	.word	0x00000a50
        /*04e8*/ 	.word	0x000000ff
        /*04ec*/ 	.word	0x000000f8
        /*04f0*/ 	.short	0x0100
        /*04f2*/ 	.byte	0x04
	.zero		1


	//   ....[63]....
        /*04f4*/ 	.word	0x00000a60
        /*04f8*/ 	.word	0x000000ff
        /*04fc*/ 	.word	0x00000210
        /*0500*/ 	.short	0x0100
        /*0502*/ 	.byte	0x04
	.zero		1


	//   ....[64]....
        /*0504*/ 	.word	0x00000a70
        /*0508*/ 	.word	0x000000ff
        /*050c*/ 	.word	0x00000100
        /*0510*/ 	.short	0x0100
        /*0512*/ 	.byte	0x04
	.zero		1


	//   ....[65]....
        /*0514*/ 	.word	0x00000a80
        /*0518*/ 	.word	0x000000ff
        /*051c*/ 	.word	0x00000218
        /*0520*/ 	.short	0x0100
        /*0522*/ 	.byte	0x04
	.zero		1


	//   ....[66]....
        /*0524*/ 	.word	0x00000a90
        /*0528*/ 	.word	0x000000ff
        /*052c*/ 	.word	0x00000108
        /*0530*/ 	.short	0x0100
        /*0532*/ 	.byte	0x04
	.zero		1


	//   ....[67]....
        /*0534*/ 	.word	0x00000aa0
        /*0538*/ 	.word	0x000000ff
        /*053c*/ 	.word	0x00000220
        /*0540*/ 	.short	0x0100
        /*0542*/ 	.byte	0x04
	.zero		1


	//   ....[68]....
        /*0544*/ 	.word	0x00000ab0
        /*0548*/ 	.word	0x000000ff
        /*054c*/ 	.word	0x00000110
        /*0550*/ 	.short	0x0100
        /*0552*/ 	.byte	0x04
	.zero		1


	//   ....[69]....
        /*0554*/ 	.word	0x00000ac0
        /*0558*/ 	.word	0x000000ff
        /*055c*/ 	.word	0x00000228
        /*0560*/ 	.short	0x0100
        /*0562*/ 	.byte	0x04
	.zero		1


	//   ....[70]....
        /*0564*/ 	.word	0x00000c00
        /*0568*/ 	.word	0x000000ff
        /*056c*/ 	.word	0x00000230
        /*0570*/ 	.short	0x0100
        /*0572*/ 	.byte	0x04
	.zero		1


	//   ....[71]....
        /*0574*/ 	.word	0x00000c10
        /*0578*/ 	.word	0x000000ff
        /*057c*/ 	.word	0x00000248
        /*0580*/ 	.short	0x0100
        /*0582*/ 	.byte	0x04
	.zero		1


	//   ....[72]....
        /*0584*/ 	.word	0x00000c20
        /*0588*/ 	.word	0x000000ff
        /*058c*/ 	.word	0x00000238
        /*0590*/ 	.short	0x0100
        /*0592*/ 	.byte	0x04
	.zero		1


	//   ....[73]....
        /*0594*/ 	.word	0x00000c30
        /*0598*/ 	.word	0x000000ff
        /*059c*/ 	.word	0x00000250
        /*05a0*/ 	.short	0x0100
        /*05a2*/ 	.byte	0x04
	.zero		1


	//   ....[74]....
        /*05a4*/ 	.word	0x00000c40
        /*05a8*/ 	.word	0x000000ff
        /*05ac*/ 	.word	0x00000240
        /*05b0*/ 	.short	0x0100
        /*05b2*/ 	.byte	0x04
	.zero		1


	//   ....[75]....
        /*05b4*/ 	.word	0x00000c50
        /*05b8*/ 	.word	0x000000ff
        /*05bc*/ 	.word	0x00000258
        /*05c0*/ 	.short	0x0100
        /*05c2*/ 	.byte	0x04
	.zero		1


	//   ....[76]....
        /*05c4*/ 	.word	0x00000d40
        /*05c8*/ 	.word	0x000000ff
        /*05cc*/ 	.word	0x00000260
        /*05d0*/ 	.short	0x0100
        /*05d2*/ 	.byte	0x06
	.zero		1


	//   ....[77]....
        /*05d4*/ 	.word	0x00000d50
        /*05d8*/ 	.word	0x000000ff
        /*05dc*/ 	.word	0x00000268
        /*05e0*/ 	.short	0x0100
        /*05e2*/ 	.byte	0x06
	.zero		1


	//   ....[78]....
        /*05e4*/ 	.word	0x00000e90
        /*05e8*/ 	.word	0x000000ff
        /*05ec*/ 	.word	0x00000270
        /*05f0*/ 	.short	0x0100
        /*05f2*/ 	.byte	0x06
	.zero		1


	//   ....[79]....
        /*05f4*/ 	.word	0x00000ea0
        /*05f8*/ 	.word	0x000000ff
        /*05fc*/ 	.word	0x00000280
        /*0600*/ 	.short	0x0100
        /*0602*/ 	.byte	0x06
	.zero		1


	//   ....[80]....
        /*0604*/ 	.word	0x00000eb0
        /*0608*/ 	.word	0x000000ff
        /*060c*/ 	.word	0x00000278
        /*0610*/ 	.short	0x0100
        /*0612*/ 	.byte	0x06
	.zero		1


	//   ....[81]....
        /*0614*/ 	.word	0x00000ec0
        /*0618*/ 	.word	0x000000ff
        /*061c*/ 	.word	0x00000288
        /*0620*/ 	.short	0x0100
        /*0622*/ 	.byte	0x06
	.zero		1


	//   ....[82]....
        /*0624*/ 	.word	0x00000ff0
        /*0628*/ 	.word	0x000000ff
        /*062c*/ 	.word	0x00000290
        /*0630*/ 	.short	0x0100
        /*0632*/ 	.byte	0x04
	.zero		1


	//   ....[83]....
        /*0634*/ 	.word	0x00001000
        /*0638*/ 	.word	0x000000ff
        /*063c*/ 	.word	0x000002b0
        /*0640*/ 	.short	0x0100
        /*0642*/ 	.byte	0x04
	.zero		1


	//   ....[84]....
        /*0644*/ 	.word	0x00001010
        /*0648*/ 	.word	0x000000ff
        /*064c*/ 	.word	0x00000298
        /*0650*/ 	.short	0x0100
        /*0652*/ 	.byte	0x04
	.zero		1


	//   ....[85]....
        /*0654*/ 	.word	0x00001020
        /*0658*/ 	.word	0x000000ff
        /*065c*/ 	.word	0x000002b8
        /*0660*/ 	.short	0x0100
        /*0662*/ 	.byte	0x04
	.zero		1


	//   ....[86]....
        /*0664*/ 	.word	0x00001030
        /*0668*/ 	.word	0x000000ff
        /*066c*/ 	.word	0x000002a0
        /*0670*/ 	.short	0x0100
        /*0672*/ 	.byte	0x04
	.zero		1


	//   ....[87]....
        /*0674*/ 	.word	0x00001040
        /*0678*/ 	.word	0x000000ff
        /*067c*/ 	.word	0x000002c0
        /*0680*/ 	.short	0x0100
        /*0682*/ 	.byte	0x04
	.zero		1


	//   ....[88]....
        /*0684*/ 	.word	0x00001050
        /*0688*/ 	.word	0x000000ff
        /*068c*/ 	.word	0x000002a8
        /*0690*/ 	.short	0x0100
        /*0692*/ 	.byte	0x04
	.zero		1


	//   ....[89]....
        /*0694*/ 	.word	0x00001060
        /*0698*/ 	.word	0x000000ff
        /*069c*/ 	.word	0x000002c8
        /*06a0*/ 	.short	0x0100
        /*06a2*/ 	.byte	0x04
	.zero		1


	//   ....[90]....
        /*06a4*/ 	.word	0x00001160
        /*06a8*/ 	.word	0x000000ff
        /*06ac*/ 	.word	0x000002d0
        /*06b0*/ 	.short	0x0100
        /*06b2*/ 	.byte	0x04
	.zero		1


	//   ....[91]....
        /*06b4*/ 	.word	0x00001170
        /*06b8*/ 	.word	0x000000ff
        /*06bc*/ 	.word	0x000002e0
        /*06c0*/ 	.short	0x0100
        /*06c2*/ 	.byte	0x04
	.zero		1


	//   ....[92]....
        /*06c4*/ 	.word	0x00001180
        /*06c8*/ 	.word	0x000000ff
        /*06cc*/ 	.word	0x000002d8
        /*06d0*/ 	.short	0x0100
        /*06d2*/ 	.byte	0x04
	.zero		1


	//   ....[93]....
        /*06d4*/ 	.word	0x00001190
        /*06d8*/ 	.word	0x000000ff
        /*06dc*/ 	.word	0x000002e8
        /*06e0*/ 	.short	0x0100
        /*06e2*/ 	.byte	0x04
	.zero		1


	//   ....[94]....
        /*06e4*/ 	.word	0x00001290
        /*06e8*/ 	.word	0x000000ff
        /*06ec*/ 	.word	0x000002f0
        /*06f0*/ 	.short	0x0100
        /*06f2*/ 	.byte	0x06
	.zero		1


	//   ....[95]....
        /*06f4*/ 	.word	0x00001f40
        /*06f8*/ 	.word	0x00000000
        /*06fc*/ 	.word	0x000002e0
        /*0700*/ 	.short	0x010a
        /*0702*/ 	.byte	0xff
	.zero		1


	//   ....[96]....
        /*0704*/ 	.word	0x00001f70
        /*0708*/ 	.word	0x00000000
        /*070c*/ 	.word	0x000002d0
        /*0710*/ 	.short	0x0101
        /*0712*/ 	.byte	0xff
	.zero		1


	//   ....[97]....
        /*0714*/ 	.word	0x00002010
        /*0718*/ 	.word	0x000000ff
        /*071c*/ 	.word	0x00000118
        /*0720*/ 	.short	0x010a
        /*0722*/ 	.byte	0x04
	.zero		1


	//   ....[98]....
        /*0724*/ 	.word	0x000020e0
        /*0728*/ 	.word	0x000000ff
        /*072c*/ 	.word	0x00000118
        /*0730*/ 	.short	0x010a
        /*0732*/ 	.byte	0x21
	.zero		1


	//   ....[99]....
        /*0734*/ 	.word	0x00002290
        /*0738*/ 	.word	0x000000ff
        /*073c*/ 	.word	0x00000118
        /*0740*/ 	.short	0x010a
        /*0742*/ 	.byte	0x05
	.zero		1


	//   ....[100]....
        /*0744*/ 	.word	0x000023b0
        /*0748*/ 	.word	0x000000ff
        /*074c*/ 	.word	0x00000268
        /*0750*/ 	.short	0x0101
        /*0752*/ 	.byte	0x0d
	.zero		1


	//   ....[101]....
        /*0754*/ 	.word	0x000023d0
        /*0758*/ 	.word	0x000000ff
        /*075c*/ 	.word	0x00000118
        /*0760*/ 	.short	0x010a
        /*0762*/ 	.byte	0x04
	.zero		1


	//   ....[102]....
        /*0764*/ 	.word	0x00002450
        /*0768*/ 	.word	0x000000ff
        /*076c*/ 	.word	0x00000118
        /*0770*/ 	.short	0x010a
        /*0772*/ 	.byte	0x11
	.zero		1


	//   ....[103]....
        /*0774*/ 	.word	0x000025f0
        /*0778*/ 	.word	0x000000ff
        /*077c*/ 	.word	0x00000118
        /*0780*/ 	.short	0x010a
        /*0782*/ 	.byte	0x05
	.zero		1


	//   ....[104]....
        /*0784*/ 	.word	0x00002730
        /*0788*/ 	.word	0x00000003
        /*078c*/ 	.word	0x00000270
        /*0790*/ 	.short	0x010a
        /*0792*/ 	.byte	0xff
	.zero		1


	//   ....[105]....
        /*0794*/ 	.word	0x00002880
        /*0798*/ 	.word	0x00000000
        /*079c*/ 	.word	0x00000000
        /*07a0*/ 	.short	0x0101
        /*07a2*/ 	.byte	0xff
	.zero		1


	//   ....[106]....
        /*07a4*/ 	.word	0x00002e40
        /*07a8*/ 	.word	0x000000ff
        /*07ac*/ 	.word	0x00000000
        /*07b0*/ 	.short	0x010a
        /*07b2*/ 	.byte	0x04
	.zero		1


	//   ....[107]....
        /*07b4*/ 	.word	0x00002ed0
        /*07b8*/ 	.word	0x000000ff
        /*07bc*/ 	.word	0x00000000
        /*07c0*/ 	.short	0x010a
        /*07c2*/ 	.byte	0x05
	.zero		1


	//   ....[108]....
        /*07c4*/ 	.word	0x00002f60
        /*07c8*/ 	.word	0x000000ff
        /*07cc*/ 	.word	0x00000000
        /*07d0*/ 	.short	0x010a
        /*07d2*/ 	.byte	0x05
	.zero		1


	//   ....[109]....
        /*07d4*/ 	.word	0x00002ff0
        /*07d8*/ 	.word	0x000000ff
        /*07dc*/ 	.word	0x00000000
        /*07e0*/ 	.short	0x010a
        /*07e2*/ 	.byte	0x05
	.zero		1


	//   ....[110]....
        /*07e4*/ 	.word	0x00003080
        /*07e8*/ 	.word	0x000000ff
        /*07ec*/ 	.word	0x00000000
        /*07f0*/ 	.short	0x010a
        /*07f2*/ 	.byte	0x05
	.zero		1


	//   ....[111]....
        /*07f4*/ 	.word	0x00003110
        /*07f8*/ 	.word	0x000000ff
        /*07fc*/ 	.word	0x00000000
        /*0800*/ 	.short	0x010a
        /*0802*/ 	.byte	0x05
	.zero		1


	//   ....[112]....
        /*0804*/ 	.word	0x000031a0
        /*0808*/ 	.word	0x000000ff
        /*080c*/ 	.word	0x00000000
        /*0810*/ 	.short	0x010a
        /*0812*/ 	.byte	0x05
	.zero		1


	//   ....[113]....
        /*0814*/ 	.word	0x00003230
        /*0818*/ 	.word	0x000000ff
        /*081c*/ 	.word	0x00000000
        /*0820*/ 	.short	0x010a
        /*0822*/ 	.byte	0x05
	.zero		1


	//   ....[114]....
        /*0824*/ 	.word	0x000032c0
        /*0828*/ 	.word	0x000000ff
        /*082c*/ 	.word	0x00000000
        /*0830*/ 	.short	0x010a
        /*0832*/ 	.byte	0x05
	.zero		1


	//   ....[115]....
        /*0834*/ 	.word	0x00003350
        /*0838*/ 	.word	0x000000ff
        /*083c*/ 	.word	0x00000000
        /*0840*/ 	.short	0x010a
        /*0842*/ 	.byte	0x05
	.zero		1


	//   ....[116]....
        /*0844*/ 	.word	0x000033e0
        /*0848*/ 	.word	0x000000ff
        /*084c*/ 	.word	0x00000000
        /*0850*/ 	.short	0x010a
        /*0852*/ 	.byte	0x05
	.zero		1


	//   ....[117]....
        /*0854*/ 	.word	0x00003470
        /*0858*/ 	.word	0x000000ff
        /*085c*/ 	.word	0x00000000
        /*0860*/ 	.short	0x010a
        /*0862*/ 	.byte	0x05
	.zero		1


	//   ....[118]....
        /*0864*/ 	.word	0x00003500
        /*0868*/ 	.word	0x000000ff
        /*086c*/ 	.word	0x00000000
        /*0870*/ 	.short	0x010a
        /*0872*/ 	.byte	0x05
	.zero		1


	//   ....[119]....
        /*0874*/ 	.word	0x00003590
        /*0878*/ 	.word	0x000000ff
        /*087c*/ 	.word	0x00000000
        /*0880*/ 	.short	0x010a
        /*0882*/ 	.byte	0x05
	.zero		1


	//   ....[120]....
        /*0884*/ 	.word	0x00003620
        /*0888*/ 	.word	0x000000ff
        /*088c*/ 	.word	0x00000000
        /*0890*/ 	.short	0x010a
        /*0892*/ 	.byte	0x05
	.zero		1


	//   ....[121]....
        /*0894*/ 	.word	0x000036b0
        /*0898*/ 	.word	0x000000ff
        /*089c*/ 	.word	0x00000000
        /*08a0*/ 	.short	0x010a
        /*08a2*/ 	.byte	0x05
	.zero		1


	//   ....[122]....
        /*08a4*/ 	.word	0x00003740
        /*08a8*/ 	.word	0x000000ff
        /*08ac*/ 	.word	0x00000000
        /*08b0*/ 	.short	0x010a
        /*08b2*/ 	.byte	0x05
	.zero		1


	//   ....[123]....
        /*08b4*/ 	.word	0x000037d0
        /*08b8*/ 	.word	0x000000ff
        /*08bc*/ 	.word	0x00000000
        /*08c0*/ 	.short	0x010a
        /*08c2*/ 	.byte	0x05
	.zero		1


	//   ....[124]....
        /*08c4*/ 	.word	0x00003860
        /*08c8*/ 	.word	0x000000ff
        /*08cc*/ 	.word	0x00000000
        /*08d0*/ 	.short	0x010a
        /*08d2*/ 	.byte	0x05
	.zero		1


	//   ....[125]....
        /*08d4*/ 	.word	0x000038f0
        /*08d8*/ 	.word	0x000000ff
        /*08dc*/ 	.word	0x00000000
        /*08e0*/ 	.short	0x010a
        /*08e2*/ 	.byte	0x05
	.zero		1


	//   ....[126]....
        /*08e4*/ 	.word	0x00003980
        /*08e8*/ 	.word	0x000000ff
        /*08ec*/ 	.word	0x00000000
        /*08f0*/ 	.short	0x010a
        /*08f2*/ 	.byte	0x05
	.zero		1


	//   ....[127]....
        /*08f4*/ 	.word	0x00003a10
        /*08f8*/ 	.word	0x000000ff
        /*08fc*/ 	.word	0x00000000
        /*0900*/ 	.short	0x010a
        /*0902*/ 	.byte	0x05
	.zero		1


	//   ....[128]....
        /*0904*/ 	.word	0x00003aa0
        /*0908*/ 	.word	0x000000ff
        /*090c*/ 	.word	0x00000000
        /*0910*/ 	.short	0x010a
        /*0912*/ 	.byte	0x05
	.zero		1


	//   ....[129]....
        /*0914*/ 	.word	0x00003b30
        /*0918*/ 	.word	0x000000ff
        /*091c*/ 	.word	0x00000000
        /*0920*/ 	.short	0x010a
        /*0922*/ 	.byte	0x05
	.zero		1


	//   ....[130]....
        /*0924*/ 	.word	0x00003bc0
        /*0928*/ 	.word	0x000000ff
        /*092c*/ 	.word	0x00000000
        /*0930*/ 	.short	0x010a
        /*0932*/ 	.byte	0x05
	.zero		1


	//   ....[131]....
        /*0934*/ 	.word	0x00003c50
        /*0938*/ 	.word	0x000000ff
        /*093c*/ 	.word	0x00000000
        /*0940*/ 	.short	0x010a
        /*0942*/ 	.byte	0x05
	.zero		1


	//   ....[132]....
        /*0944*/ 	.word	0x00003ce0
        /*0948*/ 	.word	0x000000ff
        /*094c*/ 	.word	0x00000000
        /*0950*/ 	.short	0x010a
        /*0952*/ 	.byte	0x05
	.zero		1


	//   ....[133]....
        /*0954*/ 	.word	0x00003d70
        /*0958*/ 	.word	0x000000ff
        /*095c*/ 	.word	0x00000000
        /*0960*/ 	.short	0x010a
        /*0962*/ 	.byte	0x05
	.zero		1


	//   ....[134]....
        /*0964*/ 	.word	0x00003e00
        /*0968*/ 	.word	0x000000ff
        /*096c*/ 	.word	0x00000000
        /*0970*/ 	.short	0x010a
        /*0972*/ 	.byte	0x05
	.zero		1


	//   ....[135]....
        /*0974*/ 	.word	0x00003e90
        /*0978*/ 	.word	0x000000ff
        /*097c*/ 	.word	0x00000000
        /*0980*/ 	.short	0x010a
        /*0982*/ 	.byte	0x05
	.zero		1


	//   ....[136]....
        /*0984*/ 	.word	0x00003f20
        /*0988*/ 	.word	0x000000ff
        /*098c*/ 	.word	0x00000000
        /*0990*/ 	.short	0x010a
        /*0992*/ 	.byte	0x05
	.zero		1


	//   ....[137]....
        /*0994*/ 	.word	0x00003fb0
        /*0998*/ 	.word	0x000000ff
        /*099c*/ 	.word	0x00000000
        /*09a0*/ 	.short	0x010a
        /*09a2*/ 	.byte	0x05
	.zero		1


	//   ....[138]....
        /*09a4*/ 	.word	0x00004040
        /*09a8*/ 	.word	0x000000ff
        /*09ac*/ 	.word	0x00000000
        /*09b0*/ 	.short	0x010a
        /*09b2*/ 	.byte	0x05
	.zero		1


	//   ....[139]....
        /*09b4*/ 	.word	0x000040d0
        /*09b8*/ 	.word	0x000000ff
        /*09bc*/ 	.word	0x00000000
        /*09c0*/ 	.short	0x010a
        /*09c2*/ 	.byte	0x05
	.zero		1


	//   ....[140]....
        /*09c4*/ 	.word	0x00004170
        /*09c8*/ 	.word	0x00000000
        /*09cc*/ 	.word	0x00000000
        /*09d0*/ 	.short	0x010a
        /*09d2*/ 	.byte	0xff
	.zero		1


	//   ....[141]....
        /*09d4*/ 	.word	0x000042b0
        /*09d8*/ 	.word	0x00000002
        /*09dc*/ 	.word	0x000002d0
        /*09e0*/ 	.short	0x010a
        /*09e2*/ 	.byte	0xff
	.zero		1


	//   ....[142]....
        /*09e4*/ 	.word	0x00004320
        /*09e8*/ 	.word	0x00000002
        /*09ec*/ 	.word	0x00000000
        /*09f0*/ 	.short	0x0101
        /*09f2*/ 	.byte	0xff
	.zero		1


	//   ....[143]....
        /*09f4*/ 	.word	0x00004340
        /*09f8*/ 	.word	0x000000ff
        /*09fc*/ 	.word	0x00000280
        /*0a00*/ 	.short	0x010a
        /*0a02*/ 	.byte	0x04
	.zero		1


	//   ....[144]....
        /*0a04*/ 	.word	0x00004460
        /*0a08*/ 	.word	0x00000002
        /*0a0c*/ 	.word	0x00000270
        /*0a10*/ 	.short	0x010a
        /*0a12*/ 	.byte	0xff
	.zero		1


	//   ....[145]....
        /*0a14*/ 	.word	0x00004560
        /*0a18*/ 	.word	0x00000002
        /*0a1c*/ 	.word	0x00000000
        /*0a20*/ 	.short	0x0101
        /*0a22*/ 	.byte	0xff
	.zero		1


	//   ....[146]....
        /*0a24*/ 	.word	0x000045f0
        /*0a28*/ 	.word	0x000000ff
        /*0a2c*/ 	.word	0x00000280
        /*0a30*/ 	.short	0x0106
        /*0a32*/ 	.byte	0x04
	.zero		1


	//   ....[147]....
        /*0a34*/ 	.word	0x00004610
        /*0a38*/ 	.word	0x000000ff
        /*0a3c*/ 	.word	0x00000280
        /*0a40*/ 	.short	0x010a
        /*0a42*/ 	.byte	0x04
	.zero		1


	//   ....[148]....
        /*0a44*/ 	.word	0x000046a0
        /*0a48*/ 	.word	0x000000ff
        /*0a4c*/ 	.word	0x00000280
        /*0a50*/ 	.short	0x0106
        /*0a52*/ 	.byte	0x07
	.zero		1


	//   ....[149]....
        /*0a54*/ 	.word	0x000046e0
        /*0a58*/ 	.word	0x00000000
        /*0a5c*/ 	.word	0x00000280
        /*0a60*/ 	.short	0x010a
        /*0a62*/ 	.byte	0xff
	.zero		1


	//   ....[150]....
        /*0a64*/ 	.word	0x00004930
        /*0a68*/ 	.word	0x000000ff
        /*0a6c*/ 	.word	0x00000008
        /*0a70*/ 	.short	0x010a
        /*0a72*/ 	.byte	0x05
	.zero		1


	//   ....[151]....
        /*0a74*/ 	.word	0x00004950
        /*0a78*/ 	.word	0x000000ff
        /*0a7c*/ 	.word	0x00000008
        /*0a80*/ 	.short	0x010a
        /*0a82*/ 	.byte	0x05
	.zero		1


	//   ....[152]....
        /*0a84*/ 	.word	0x00004ae0
        /*0a88*/ 	.word	0x000000ff
        /*0a8c*/ 	.word	0x00000008
        /*0a90*/ 	.short	0x010a
        /*0a92*/ 	.byte	0x05
	.zero		1


	//   ....[153]....
        /*0a94*/ 	.word	0x00004b00
        /*0a98*/ 	.word	0x000000ff
        /*0a9c*/ 	.word	0x00000008
        /*0aa0*/ 	.short	0x010a
        /*0aa2*/ 	.byte	0x05
	.zero		1


	//   ....[154]....
        /*0aa4*/ 	.word	0x00004bc0
        /*0aa8*/ 	.word	0x000000ff
        /*0aac*/ 	.word	0x00000000
        /*0ab0*/ 	.short	0x0101
        /*0ab2*/ 	.byte	0x04
	.zero		1


	//   ....[155]....
        /*0ab4*/ 	.word	0x00004ec0
        /*0ab8*/ 	.word	0x00000000
        /*0abc*/ 	.word	0x00000270
        /*0ac0*/ 	.short	0x010a
        /*0ac2*/ 	.byte	0xff
	.zero		1


	//   ....[156]....
        /*0ac4*/ 	.word	0x00004f80
        /*0ac8*/ 	.word	0x00000000
        /*0acc*/ 	.word	0x00000000
        /*0ad0*/ 	.short	0x0101
        /*0ad2*/ 	.byte	0xff
	.zero		1


	//   ....[157]....
        /*0ad4*/ 	.word	0x00005040
        /*0ad8*/ 	.word	0x000000ff
        /*0adc*/ 	.word	0x00000000
        /*0ae0*/ 	.short	0x010a
        /*0ae2*/ 	.byte	0x04
	.zero		1


	//   ....[158]....
        /*0ae4*/ 	.word	0x00005050
        /*0ae8*/ 	.word	0x000000ff
        /*0aec*/ 	.word	0x000002b0
        /*0af0*/ 	.short	0x010a
        /*0af2*/ 	.byte	0x17
	.zero		1


	//   ....[159]....
        /*0af4*/ 	.word	0x00005100
        /*0af8*/ 	.word	0x000000ff
        /*0afc*/ 	.word	0x00000000
        /*0b00*/ 	.short	0x010a
        /*0b02*/ 	.byte	0x05
	.zero		1


	//   ....[160]....
        /*0b04*/ 	.word	0x00005240
        /*0b08*/ 	.word	0x000000ff
        /*0b0c*/ 	.word	0x00000000
        /*0b10*/ 	.short	0x010a
        /*0b12*/ 	.byte	0x04
	.zero		1


	//   ....[161]....
        /*0b14*/ 	.word	0x00005490
        /*0b18*/ 	.word	0x000000ff
        /*0b1c*/ 	.word	0x00000000
        /*0b20*/ 	.short	0x010a
        /*0b22*/ 	.byte	0x04
	.zero		1


	//   ....[162]....
        /*0b24*/ 	.word	0x00005520
        /*0b28*/ 	.word	0x000000ff
        /*0b2c*/ 	.word	0x00000000
        /*0b30*/ 	.short	0x010a
        /*0b32*/ 	.byte	0x05
	.zero		1


	//   ....[163]....
        /*0b34*/ 	.word	0x000055b0
        /*0b38*/ 	.word	0x000000ff
        /*0b3c*/ 	.word	0x00000000
        /*0b40*/ 	.short	0x010a
        /*0b42*/ 	.byte	0x05
	.zero		1


	//   ....[164]....
        /*0b44*/ 	.word	0x00005650
        /*0b48*/ 	.word	0x00000000
        /*0b4c*/ 	.word	0x00000000
        /*0b50*/ 	.short	0x010a
        /*0b52*/ 	.byte	0xff
	.zero		1


	//   ....[165]....
        /*0b54*/ 	.word	0x00005690
        /*0b58*/ 	.word	0x00000000
        /*0b5c*/ 	.word	0x00000000
        /*0b60*/ 	.short	0x010a
        /*0b62*/ 	.byte	0xff
	.zero		1


	//   ....[166]....
        /*0b64*/ 	.word	0x00005700
        /*0b68*/ 	.word	0x000000ff
        /*0b6c*/ 	.word	0x00000000
        /*0b70*/ 	.short	0x0101
        /*0b72*/ 	.byte	0x04
	.zero		1


	//   ....[167]....
        /*0b74*/ 	.word	0x00005740
        /*0b78*/ 	.word	0x000000ff
        /*0b7c*/ 	.word	0x000002f0
        /*0b80*/ 	.short	0x010a
        /*0b82*/ 	.byte	0x11
	.zero		1


	//   ....[168]....
        /*0b84*/ 	.word	0x00005790
        /*0b88*/ 	.word	0x000000ff
        /*0b8c*/ 	.word	0x00000000
        /*0b90*/ 	.short	0x0101
        /*0b92*/ 	.byte	0x04
	.zero		1


	//   ....[169]....
        /*0b94*/ 	.word	0x00005c00
        /*0b98*/ 	.word	0x0000000c
        /*0b9c*/ 	.word	0x00000270
        /*0ba0*/ 	.short	0x010a
        /*0ba2*/ 	.byte	0xff
	.zero		1


	//   ....[170]....
        /*0ba4*/ 	.word	0x00005d70
        /*0ba8*/ 	.word	0x00000000
        /*0bac*/ 	.word	0x00000000
        /*0bb0*/ 	.short	0x0101
        /*0bb2*/ 	.byte	0xff
	.zero		1


	//   ....[171]....
        /*0bb4*/ 	.word	0x000061f0
        /*0bb8*/ 	.word	0x000000ff
        /*0bbc*/ 	.word	0x00000268
        /*0bc0*/ 	.short	0x010a
        /*0bc2*/ 	.byte	0x1d
	.zero		1


	//   ....[172]....
        /*0bc4*/ 	.word	0x000063b0
        /*0bc8*/ 	.word	0x000000ff
        /*0bcc*/ 	.word	0x00000248
        /*0bd0*/ 	.short	0x010a
        /*0bd2*/ 	.byte	0x04
	.zero		1


	//   ....[173]....
        /*0bd4*/ 	.word	0x00006600
        /*0bd8*/ 	.word	0x000000ff
        /*0bdc*/ 	.word	0x00000230
        /*0be0*/ 	.short	0x010b
        /*0be2*/ 	.byte	0x04
	.zero		1


	//   ....[174]....
        /*0be4*/ 	.word	0x00006610
        /*0be8*/ 	.word	0x000000ff
        /*0bec*/ 	.word	0x00000000
        /*0bf0*/ 	.short	0x0101
        /*0bf2*/ 	.byte	0x10
	.zero		1


	//   ....[175]....
        /*0bf4*/ 	.word	0x00006620
        /*0bf8*/ 	.word	0x000000ff
        /*0bfc*/ 	.word	0x00000248
        /*0c00*/ 	.short	0x010a
        /*0c02*/ 	.byte	0x05
	.zero		1


	//   ....[176]....
        /*0c04*/ 	.word	0x00006880
        /*0c08*/ 	.word	0x000000ff
        /*0c0c*/ 	.word	0x00000230
        /*0c10*/ 	.short	0x010b
        /*0c12*/ 	.byte	0x05
	.zero		1


	//   ....[177]....
        /*0c14*/ 	.word	0x00006890
        /*0c18*/ 	.word	0x000000ff
        /*0c1c*/ 	.word	0x00000000
        /*0c20*/ 	.short	0x0101
        /*0c22*/ 	.byte	0x04
	.zero		1


	//   ....[178]....
        /*0c24*/ 	.word	0x00006950
        /*0c28*/ 	.word	0x000000ff
        /*0c2c*/ 	.word	0x00000000
        /*0c30*/ 	.short	0x010a
        /*0c32*/ 	.byte	0x04
	.zero		1


	//   ....[179]....
        /*0c34*/ 	.word	0x000069e0
        /*0c38*/ 	.word	0x000000ff
        /*0c3c*/ 	.word	0x00000000
        /*0c40*/ 	.short	0x010a
        /*0c42*/ 	.byte	0x05
	.zero		1


	//   ....[180]....
        /*0c44*/ 	.word	0x00006a80
        /*0c48*/ 	.word	0x00000000
        /*0c4c*/ 	.word	0x00000000
        /*0c50*/ 	.short	0x010a
        /*0c52*/ 	.byte	0xff
	.zero		1


	//   ....[181]....
        /*0c54*/ 	.word	0x00006dc0
        /*0c58*/ 	.word	0x00000003
        /*0c5c*/ 	.word	0x00000270
        /*0c60*/ 	.short	0x010a
        /*0c62*/ 	.byte	0xff
	.zero		1


	//   ....[182]....
        /*0c64*/ 	.word	0x00006f40
        /*0c68*/ 	.word	0x00000000
        /*0c6c*/ 	.word	0x00000000
        /*0c70*/ 	.short	0x0101
        /*0c72*/ 	.byte	0xff
	.zero		1


	//   ....[183]....
        /*0c74*/ 	.word	0x00007a60
        /*0c78*/ 	.word	0x00000000
        /*0c7c*/ 	.word	0x00000230
        /*0c80*/ 	.short	0x010a
        /*0c82*/ 	.byte	0xff
	.zero		1


	//   ....[184]....
        /*0c84*/ 	.word	0x00007a90
        /*0c88*/ 	.word	0x00000036
        /*0c8c*/ 	.word	0x00000290
        /*0c90*/ 	.short	0x010a
        /*0c92*/ 	.byte	0xff
	.zero		1


	//   ....[185]....
        /*0c94*/ 	.word	0x00007ba0
        /*0c98*/ 	.word	0x00000000
        /*0c9c*/ 	.word	0x00000230
        /*0ca0*/ 	.short	0x010a
        /*0ca2*/ 	.byte	0xff
	.zero		1


	//   ....[186]....
        /*0ca4*/ 	.word	0x00007cb0
        /*0ca8*/ 	.word	0x00000036
        /*0cac*/ 	.word	0x00000290
        /*0cb0*/ 	.short	0x010a
        /*0cb2*/ 	.byte	0xff
	.zero		1


	//   ....[187]....
        /*0cb4*/ 	.word	0x000084d0
        /*0cb8*/ 	.word	0x00000000
        /*0cbc*/ 	.word	0x00000000
        /*0cc0*/ 	.short	0x0101
        /*0cc2*/ 	.byte	0xff
	.zero		1


	//   ....[188]....
        /*0cc4*/ 	.word	0x000084e0
        /*0cc8*/ 	.word	0x00000003
        /*0ccc*/ 	.word	0x00000230
        /*0cd0*/ 	.short	0x010a
        /*0cd2*/ 	.byte	0xff
	.zero		1


	//   ....[189]....
        /*0cd4*/ 	.word	0x000085a0
        /*0cd8*/ 	.word	0x00000003
        /*0cdc*/ 	.word	0x00000230
        /*0ce0*/ 	.short	0x010a
        /*0ce2*/ 	.byte	0xff
	.zero		1


	//   ....[190]....
        /*0ce4*/ 	.word	0x00008900
        /*0ce8*/ 	.word	0x00000036
        /*0cec*/ 	.word	0x00000000
        /*0cf0*/ 	.short	0x0101
        /*0cf2*/ 	.byte	0xff
	.zero		1


	//   ....[191]....
        /*0cf4*/ 	.word	0x00008ed0
        /*0cf8*/ 	.word	0x00000000
        /*0cfc*/ 	.word	0x00000000
        /*0d00*/ 	.short	0x0101
        /*0d02*/ 	.byte	0xff
	.zero		1


	//   ....[192]....
        /*0d04*/ 	.word	0x000091a0
        /*0d08*/ 	.word	0x000000ff
        /*0d0c*/ 	.word	0x00000000
        /*0d10*/ 	.short	0x0101
        /*0d12*/ 	.byte	0x06
	.zero		1


	//   ....[193]....
        /*0d14*/ 	.word	0x000091c0
        /*0d18*/ 	.word	0x00000000
        /*0d1c*/ 	.word	0x000002e0
        /*0d20*/ 	.short	0x010a
        /*0d22*/ 	.byte	0xff
	.zero		1


	//   ....[194]....
        /*0d24*/ 	.word	0x00009220
        /*0d28*/ 	.word	0x00000000
        /*0d2c*/ 	.word	0x00000118
        /*0d30*/ 	.short	0x010a
        /*0d32*/ 	.byte	0xff
	.zero		1


	//   ....[195]....
        /*0d34*/ 	.word	0x00009280
        /*0d38*/ 	.word	0x00000000
        /*0d3c*/ 	.word	0x00000118
        /*0d40*/ 	.short	0x010a
        /*0d42*/ 	.byte	0xff
	.zero		1


	//   ....[196]....
        /*0d44*/ 	.word	0x000092d0
        /*0d48*/ 	.word	0x00000003
        /*0d4c*/ 	.word	0x00000270
        /*0d50*/ 	.short	0x010a
        /*0d52*/ 	.byte	0xff
	.zero		1


	//   ....[197]....
        /*0d54*/ 	.word	0x00009330
        /*0d58*/ 	.word	0x00000000
        /*0d5c*/ 	.word	0x00000000
        /*0d60*/ 	.short	0x010a
        /*0d62*/ 	.byte	0xff
	.zero		1


	//   ....[198]....
        /*0d64*/ 	.word	0x00009390
        /*0d68*/ 	.word	0x00000000
        /*0d6c*/ 	.word	0x00000000
        /*0d70*/ 	.short	0x010a
        /*0d72*/ 	.byte	0xff
	.zero		1


	//   ....[199]....
        /*0d74*/ 	.word	0x000093f0
        /*0d78*/ 	.word	0x00000000
        /*0d7c*/ 	.word	0x00000000
        /*0d80*/ 	.short	0x010a
        /*0d82*/ 	.byte	0xff
	.zero		1


	//   ....[200]....
        /*0d84*/ 	.word	0x00009450
        /*0d88*/ 	.word	0x00000000
        /*0d8c*/ 	.word	0x00000000
        /*0d90*/ 	.short	0x010a
        /*0d92*/ 	.byte	0xff
	.zero		1


	//   ....[201]....
        /*0d94*/ 	.word	0x000094b0
        /*0d98*/ 	.word	0x00000000
        /*0d9c*/ 	.word	0x00000000
        /*0da0*/ 	.short	0x010a
        /*0da2*/ 	.byte	0xff
	.zero		1


	//   ....[202]....
        /*0da4*/ 	.word	0x00009510
        /*0da8*/ 	.word	0x00000000
        /*0dac*/ 	.word	0x00000000
        /*0db0*/ 	.short	0x010a
        /*0db2*/ 	.byte	0xff
	.zero		1


	//   ....[203]....
        /*0db4*/ 	.word	0x00009570
        /*0db8*/ 	.word	0x00000000
        /*0dbc*/ 	.word	0x00000000
        /*0dc0*/ 	.short	0x010a
        /*0dc2*/ 	.byte	0xff
	.zero		1


	//   ....[204]....
        /*0dc4*/ 	.word	0x000095d0
        /*0dc8*/ 	.word	0x00000000
        /*0dcc*/ 	.word	0x00000000
        /*0dd0*/ 	.short	0x010a
        /*0dd2*/ 	.byte	0xff
	.zero		1


	//   ....[205]....
        /*0dd4*/ 	.word	0x00009630
        /*0dd8*/ 	.word	0x00000000
        /*0ddc*/ 	.word	0x00000000
        /*0de0*/ 	.short	0x010a
        /*0de2*/ 	.byte	0xff
	.zero		1


	//   ....[206]....
        /*0de4*/ 	.word	0x00009690
        /*0de8*/ 	.word	0x00000000
        /*0dec*/ 	.word	0x00000000
        /*0df0*/ 	.short	0x010a
        /*0df2*/ 	.byte	0xff
	.zero		1


	//   ....[207]....
        /*0df4*/ 	.word	0x000096f0
        /*0df8*/ 	.word	0x00000000
        /*0dfc*/ 	.word	0x00000000
        /*0e00*/ 	.short	0x010a
        /*0e02*/ 	.byte	0xff
	.zero		1


	//   ....[208]....
        /*0e04*/ 	.word	0x00009750
        /*0e08*/ 	.word	0x00000000
        /*0e0c*/ 	.word	0x00000000
        /*0e10*/ 	.short	0x010a
        /*0e12*/ 	.byte	0xff
	.zero		1


	//   ....[209]....
        /*0e14*/ 	.word	0x000097b0
        /*0e18*/ 	.word	0x00000000
        /*0e1c*/ 	.word	0x00000000
        /*0e20*/ 	.short	0x010a
        /*0e22*/ 	.byte	0xff
	.zero		1


	//   ....[210]....
        /*0e24*/ 	.word	0x00009810
        /*0e28*/ 	.word	0x00000000
        /*0e2c*/ 	.word	0x00000000
        /*0e30*/ 	.short	0x010a
        /*0e32*/ 	.byte	0xff
	.zero		1


	//   ....[211]....
        /*0e34*/ 	.word	0x00009870
        /*0e38*/ 	.word	0x00000000
        /*0e3c*/ 	.word	0x00000000
        /*0e40*/ 	.short	0x010a
        /*0e42*/ 	.byte	0xff
	.zero		1


	//   ....[212]....
        /*0e44*/ 	.word	0x000098d0
        /*0e48*/ 	.word	0x00000000
        /*0e4c*/ 	.word	0x00000000
        /*0e50*/ 	.short	0x010a
        /*0e52*/ 	.byte	0xff
	.zero		1


	//   ....[213]....
        /*0e54*/ 	.word	0x00009930
        /*0e58*/ 	.word	0x00000000
        /*0e5c*/ 	.word	0x00000000
        /*0e60*/ 	.short	0x010a
        /*0e62*/ 	.byte	0xff
	.zero		1


	//   ....[214]....
        /*0e64*/ 	.word	0x00009990
        /*0e68*/ 	.word	0x00000000
        /*0e6c*/ 	.word	0x00000000
        /*0e70*/ 	.short	0x010a
        /*0e72*/ 	.byte	0xff
	.zero		1


	//   ....[215]....
        /*0e74*/ 	.word	0x000099f0
        /*0e78*/ 	.word	0x00000000
        /*0e7c*/ 	.word	0x00000000
        /*0e80*/ 	.short	0x010a
        /*0e82*/ 	.byte	0xff
	.zero		1


	//   ....[216]....
        /*0e84*/ 	.word	0x00009a50
        /*0e88*/ 	.word	0x00000000
        /*0e8c*/ 	.word	0x00000000
        /*0e90*/ 	.short	0x010a
        /*0e92*/ 	.byte	0xff
	.zero		1


	//   ....[217]....
        /*0e94*/ 	.word	0x00009ab0
        /*0e98*/ 	.word	0x00000000
        /*0e9c*/ 	.word	0x00000000
        /*0ea0*/ 	.short	0x010a
        /*0ea2*/ 	.byte	0xff
	.zero		1


	//   ....[218]....
        /*0ea4*/ 	.word	0x00009b10
        /*0ea8*/ 	.word	0x00000000
        /*0eac*/ 	.word	0x00000000
        /*0eb0*/ 	.short	0x010a
        /*0eb2*/ 	.byte	0xff
	.zero		1


	//   ....[219]....
        /*0eb4*/ 	.word	0x00009b70
        /*0eb8*/ 	.word	0x00000000
        /*0ebc*/ 	.word	0x00000000
        /*0ec0*/ 	.short	0x010a
        /*0ec2*/ 	.byte	0xff
	.zero		1


	//   ....[220]....
        /*0ec4*/ 	.word	0x00009bd0
        /*0ec8*/ 	.word	0x00000000
        /*0ecc*/ 	.word	0x00000000
        /*0ed0*/ 	.short	0x010a
        /*0ed2*/ 	.byte	0xff
	.zero		1


	//   ....[221]....
        /*0ed4*/ 	.word	0x00009c30
        /*0ed8*/ 	.word	0x00000000
        /*0edc*/ 	.word	0x00000000
        /*0ee0*/ 	.short	0x010a
        /*0ee2*/ 	.byte	0xff
	.zero		1


	//   ....[222]....
        /*0ee4*/ 	.word	0x00009c90
        /*0ee8*/ 	.word	0x00000000
        /*0eec*/ 	.word	0x00000000
        /*0ef0*/ 	.short	0x010a
        /*0ef2*/ 	.byte	0xff
	.zero		1


	//   ....[223]....
        /*0ef4*/ 	.word	0x00009cf0
        /*0ef8*/ 	.word	0x00000000
        /*0efc*/ 	.word	0x00000000
        /*0f00*/ 	.short	0x010a
        /*0f02*/ 	.byte	0xff
	.zero		1


	//   ....[224]....
        /*0f04*/ 	.word	0x00009d50
        /*0f08*/ 	.word	0x00000000
        /*0f0c*/ 	.word	0x00000000
        /*0f10*/ 	.short	0x010a
        /*0f12*/ 	.byte	0xff
	.zero		1


	//   ....[225]....
        /*0f14*/ 	.word	0x00009db0
        /*0f18*/ 	.word	0x00000000
        /*0f1c*/ 	.word	0x00000000
        /*0f20*/ 	.short	0x010a
        /*0f22*/ 	.byte	0xff
	.zero		1


	//   ....[226]....
        /*0f24*/ 	.word	0x00009e10
        /*0f28*/ 	.word	0x00000000
        /*0f2c*/ 	.word	0x00000000
        /*0f30*/ 	.short	0x010a
        /*0f32*/ 	.byte	0xff
	.zero		1


	//   ....[227]....
        /*0f34*/ 	.word	0x00009e70
        /*0f38*/ 	.word	0x00000000
        /*0f3c*/ 	.word	0x00000000
        /*0f40*/ 	.short	0x010a
        /*0f42*/ 	.byte	0xff
	.zero		1


	//   ....[228]....
        /*0f44*/ 	.word	0x00009ed0
        /*0f48*/ 	.word	0x00000000
        /*0f4c*/ 	.word	0x00000000
        /*0f50*/ 	.short	0x010a
        /*0f52*/ 	.byte	0xff
	.zero		1


	//   ....[229]....
        /*0f54*/ 	.word	0x00009f30
        /*0f58*/ 	.word	0x00000000
        /*0f5c*/ 	.word	0x00000000
        /*0f60*/ 	.short	0x010a
        /*0f62*/ 	.byte	0xff
	.zero		1


	//   ....[230]....
        /*0f64*/ 	.word	0x00009f90
        /*0f68*/ 	.word	0x00000000
        /*0f6c*/ 	.word	0x00000000
        /*0f70*/ 	.short	0x010a
        /*0f72*/ 	.byte	0xff
	.zero		1


	//   ....[231]....
        /*0f74*/ 	.word	0x00009fe0
        /*0f78*/ 	.word	0x00000002
        /*0f7c*/ 	.word	0x000002d0
        /*0f80*/ 	.short	0x010a
        /*0f82*/ 	.byte	0xff
	.zero		1


	//   ....[232]....
        /*0f84*/ 	.word	0x0000a040
        /*0f88*/ 	.word	0x00000002
        /*0f8c*/ 	.word	0x00000280
        /*0f90*/ 	.short	0x010a
        /*0f92*/ 	.byte	0xff
	.zero		1


	//   ....[233]....
        /*0f94*/ 	.word	0x0000a090
        /*0f98*/ 	.word	0x00000002
        /*0f9c*/ 	.word	0x00000270
        /*0fa0*/ 	.short	0x010a
        /*0fa2*/ 	.byte	0xff
	.zero		1


	//   ....[234]....
        /*0fa4*/ 	.word	0x0000a0f0
        /*0fa8*/ 	.word	0x00000000
        /*0fac*/ 	.word	0x00000280
        /*0fb0*/ 	.short	0x010a
        /*0fb2*/ 	.byte	0xff
	.zero		1


	//   ....[235]....
        /*0fb4*/ 	.word	0x0000a150
        /*0fb8*/ 	.word	0x00000005
        /*0fbc*/ 	.word	0x00000008
        /*0fc0*/ 	.short	0x010a
        /*0fc2*/ 	.byte	0xff
	.zero		1


	//   ....[236]....
        /*0fc4*/ 	.word	0x0000a230
        /*0fc8*/ 	.word	0x00000000
        /*0fcc*/ 	.word	0x00000008
        /*0fd0*/ 	.short	0x010a
        /*0fd2*/ 	.byte	0xff
	.zero		1


	//   ....[237]....
        /*0fd4*/ 	.word	0x0000a280
        /*0fd8*/ 	.word	0x00000000
        /*0fdc*/ 	.word	0x00000270
        /*0fe0*/ 	.short	0x010a
        /*0fe2*/ 	.byte	0xff
	.zero		1


	//   ....[238]....
        /*0fe4*/ 	.word	0x0000a2e0
        /*0fe8*/ 	.word	0x00000000
        /*0fec*/ 	.word	0x000002b0
        /*0ff0*/ 	.short	0x010a
        /*0ff2*/ 	.byte	0xff
	.zero		1


	//   ....[239]....
        /*0ff4*/ 	.word	0x0000a340
        /*0ff8*/ 	.word	0x00000000
        /*0ffc*/ 	.word	0x00000000
        /*1000*/ 	.short	0x010a
        /*1002*/ 	.byte	0xff
	.zero		1


	//   ....[240]....
        /*1004*/ 	.word	0x0000a3a0
        /*1008*/ 	.word	0x00000000
        /*100c*/ 	.word	0x00000000
        /*1010*/ 	.short	0x010a
        /*1012*/ 	.byte	0xff
	.zero		1


	//   ....[241]....
        /*1014*/ 	.word	0x0000a400
        /*1018*/ 	.word	0x00000000
        /*101c*/ 	.word	0x00000000
        /*1020*/ 	.short	0x010a
        /*1022*/ 	.byte	0xff
	.zero		1


	//   ....[242]....
        /*1024*/ 	.word	0x0000a460
        /*1028*/ 	.word	0x00000000
        /*102c*/ 	.word	0x00000000
        /*1030*/ 	.short	0x010a
        /*1032*/ 	.byte	0xff
	.zero		1


	//   ....[243]....
        /*1034*/ 	.word	0x0000a4c0
        /*1038*/ 	.word	0x00000000
        /*103c*/ 	.word	0x000002f0
        /*1040*/ 	.short	0x010a
        /*1042*/ 	.byte	0xff
	.zero		1


	//   ....[244]....
        /*1044*/ 	.word	0x0000a510
        /*1048*/ 	.word	0x0000000c
        /*104c*/ 	.word	0x00000270
        /*1050*/ 	.short	0x010a
        /*1052*/ 	.byte	0xff
	.zero		1


	//   ....[245]....
        /*1054*/ 	.word	0x0000a570
        /*1058*/ 	.word	0x00000000
        /*105c*/ 	.word	0x00000268
        /*1060*/ 	.short	0x010a
        /*1062*/ 	.byte	0xff
	.zero		1


	//   ....[246]....
        /*1064*/ 	.word	0x0000a5d0
        /*1068*/ 	.word	0x00000000
        /*106c*/ 	.word	0x00000248
        /*1070*/ 	.short	0x010a
        /*1072*/ 	.byte	0xff
	.zero		1


	//   ....[247]....
        /*1074*/ 	.word	0x0000a630
        /*1078*/ 	.word	0x00000000
        /*107c*/ 	.word	0x00000248
        /*1080*/ 	.short	0x010a
        /*1082*/ 	.byte	0xff
	.zero		1


	//   ....[248]....
        /*1084*/ 	.word	0x0000a690
        /*1088*/ 	.word	0x00000000
        /*108c*/ 	.word	0x00000000
        /*1090*/ 	.short	0x010a
        /*1092*/ 	.byte	0xff
	.zero		1


	//   ....[249]....
        /*1094*/ 	.word	0x0000a6f0
        /*1098*/ 	.word	0x00000000
        /*109c*/ 	.word	0x00000000
        /*10a0*/ 	.short	0x010a
        /*10a2*/ 	.byte	0xff
	.zero		1


	//   ....[250]....
        /*10a4*/ 	.word	0x0000a740
        /*10a8*/ 	.word	0x00000003
        /*10ac*/ 	.word	0x00000270
        /*10b0*/ 	.short	0x010a
        /*10b2*/ 	.byte	0xff
	.zero		1


	//   ....[251]....
        /*10b4*/ 	.word	0x0000a790
        /*10b8*/ 	.word	0x00000000
        /*10bc*/ 	.word	0x00000230
        /*10c0*/ 	.short	0x010a
        /*10c2*/ 	.byte	0xff
	.zero		1


	//   ....[252]....
        /*10c4*/ 	.word	0x0000a7e0
        /*10c8*/ 	.word	0x00000036
        /*10cc*/ 	.word	0x00000290
        /*10d0*/ 	.short	0x010a
        /*10d2*/ 	.byte	0xff
	.zero		1


	//   ....[253]....
        /*10d4*/ 	.word	0x0000a830
        /*10d8*/ 	.word	0x00000003
        /*10dc*/ 	.word	0x00000230
        /*10e0*/ 	.short	0x010a
        /*10e2*/ 	.byte	0xff
	.zero		1


	//----- nvinfo : EIATTR_NUM_MBARRIERS
	.align		4
.L_47:
        /*10e4*/ 	.byte	0x03, 0x38
        /*10e6*/ 	.short	0x005f


	//----- nvinfo : EIATTR_EXIT_INSTR_OFFSETS
	.align		4
        /*10e8*/ 	.byte	0x04, 0x1c
        /*10ea*/ 	.short	(.L_49 - .L_48)


	//   ....[0]....
.L_48:
        /*10ec*/ 	.word	0x000041a0


	//   ....[1]....
        /*10f0*/ 	.word	0x000046b0


	//   ....[2]....
        /*10f4*/ 	.word	0x00004710


	//   ....[3]....
        /*10f8*/ 	.word	0x000059c0


	//   ....[4]....
        /*10fc*/ 	.word	0x00006ab0


	//   ....[5]....
        /*1100*/ 	.word	0x00006af0


	//   ....[6]....
        /*1104*/ 	.word	0x00009090


	//   ....[7]....
        /*1108*/ 	.word	0x00009100


	//   ....[8]....
        /*110c*/ 	.word	0x00009130


	//   ....[9]....
        /*1110*/ 	.word	0x000091b0


	//----- nvinfo : EIATTR_MAX_THREADS
	.align		4
.L_49:
        /*1114*/ 	.byte	0x04, 0x05
        /*1116*/ 	.short	(.L_51 - .L_50)
.L_50:
        /*1118*/ 	.word	0x00000100
        /*111c*/ 	.word	0x00000001
        /*1120*/ 	.word	0x00000001


	//----- nvinfo : EIATTR_CRS_STACK_SIZE
	.align		4
.L_51:
        /*1124*/ 	.byte	0x04, 0x1e
        /*1126*/ 	.short	(.L_53 - .L_52)
.L_52:
        /*1128*/ 	.word	0x00000000


	//----- nvinfo : EIATTR_CBANK_PARAM_SIZE
	.align		4
.L_53:
        /*112c*/ 	.byte	0x03, 0x19
        /*112e*/ 	.short	0x0800


	//----- nvinfo : EIATTR_PARAM_CBANK
	.align		4
        /*1130*/ 	.byte	0x04, 0x0a
        /*1132*/ 	.short	(.L_55 - .L_54)
	.align		4
.L_54:
        /*1134*/ 	.word	index@(.nv.constant0._ZN7cutlass13device_kernelINS_4gemm6kernel13GemmUniversalIN4cute5tupleIJiiiiEEENS1_10collective13CollectiveMmaINS1_35MainloopSm100TmaUmmaWarpSpecializedILi35ELi2ELi4ENS5_IJNS4_1CILi2EEENSA_ILi4EEENSA_ILi1EEEEEEEENS5_IJNSA_ILi128EEENSA_ILi64EEENSA_ILi32EEEEEENS_10bfloat16_tENS5_IJlSD_lEEESK_SL_NS4_8TiledMMAINS4_8MMA_AtomIJNS4_26SM100_MMA_F16BF16_2x1SM_SSISK_SK_fLi128ELi64ELNS4_4UMMA5MajorE0ELSQ_0ELNSP_7ScaleInE0ELSR_0EEEEEENS4_6LayoutINS5_IJSD_SD_SD_EEENS5_IJNSA_ILi0EEESW_SW_EEEEENS5_IJNS4_10UnderscoreESZ_SZ_EEEEENS4_28SM100_TMA_2SM_LOAD_MULTICASTENS4_14ComposedLayoutINS4_7SwizzleILi2ELi4ELi3EEENS4_18smem_ptr_flag_bitsILi16EEENSU_INS5_IJNSA_ILi8EEESI_EEENS5_IJSI_SD_EEEEEEEvNS4_8identityENS4_18SM100_TMA_2SM_LOADES1C_vS1D_EENS_8epilogue10collective18CollectiveEpilogueINS1G_23Sm100TmaWarpSpecializedILi3ELi2ELi16ELb1ELb0EEEJNS5_IJSH_SH_SI_EEENS5_IJNSU_ISH_SD_EENSU_INS5_IJNSA_ILi16EEESB_EEENS5_IJSD_SI_EEEEEEEESK_SL_SK_SL_NS1G_6fusion15FusionCallbacksIS1K_NS1S_17LinearCombinationISK_fSK_fLNS_15FloatRoundStyleE2EEES1L_S1R_JEEENS4_5SM1004TMEM4LOAD26SM100_TMEM_LOAD_32dp32b16xENS4_13SM90_TMA_LOADENS13_INS14_ILi1ELi4ELi3EEES17_NSU_INS5_IJS18_S1N_EEENS5_IJS1N_SD_EEEEEEENS4_39AutoVectorizingCopyWithAssumedAlignmentILi128EEENS4_14SM90_TMA_STOREES27_S29_S29_EEEvvEEEEvNT_6ParamsE)
        /*1138*/ 	.short	0x0380
        /*113a*/ 	.short	0x0800


	//----- nvinfo : EIATTR_SW_WAR
	.align		4
.L_55:
        /*113c*/ 	.byte	0x04, 0x36
        /*113e*/ 	.short	(.L_57 - .L_56)
.L_56:
        /*1140*/ 	.word	0x00000008
.L_57:


//--------------------- .nv.callgraph             --------------------------
	.section	.nv.callgraph,"",@"SHT_CUDA_CALLGRAPH"
	.align	4
	.sectionentsize	8
	.align		4
        /*0000*/ 	.word	0x00000000
	.align		4
        /*0004*/ 	.word	0xffffffff
	.align		4
        /*0008*/ 	.word	index@(_ZN7cutlass13device_kernelINS_4gemm6kernel13GemmUniversalIN4cute5tupleIJiiiiEEENS1_10collective13CollectiveMmaINS1_35MainloopSm100TmaUmmaWarpSpecializedILi35ELi2ELi4ENS5_IJNS4_1CILi2EEENSA_ILi4EEENSA_ILi1EEEEEEEENS5_IJNSA_ILi128EEENSA_ILi64EEENSA_ILi32EEEEEENS_10bfloat16_tENS5_IJlSD_lEEESK_SL_NS4_8TiledMMAINS4_8MMA_AtomIJNS4_26SM100_MMA_F16BF16_2x1SM_SSISK_SK_fLi128ELi64ELNS4_4UMMA5MajorE0ELSQ_0ELNSP_7ScaleInE0ELSR_0EEEEEENS4_6LayoutINS5_IJSD_SD_SD_EEENS5_IJNSA_ILi0EEESW_SW_EEEEENS5_IJNS4_10UnderscoreESZ_SZ_EEEEENS4_28SM100_TMA_2SM_LOAD_MULTICASTENS4_14ComposedLayoutINS4_7SwizzleILi2ELi4ELi3EEENS4_18smem_ptr_flag_bitsILi16EEENSU_INS5_IJNSA_ILi8EEESI_EEENS5_IJSI_SD_EEEEEEEvNS4_8identityENS4_18SM100_TMA_2SM_LOADES1C_vS1D_EENS_8epilogue10collective18CollectiveEpilogueINS1G_23Sm100TmaWarpSpecializedILi3ELi2ELi16ELb1ELb0EEEJNS5_IJSH_SH_SI_EEENS5_IJNSU_ISH_SD_EENSU_INS5_IJNSA_ILi16EEESB_EEENS5_IJSD_SI_EEEEEEEESK_SL_SK_SL_NS1G_6fusion15FusionCallbacksIS1K_NS1S_17LinearCombinationISK_fSK_fLNS_15FloatRoundStyleE2EEES1L_S1R_JEEENS4_5SM1004TMEM4LOAD26SM100_TMEM_LOAD_32dp32b16xENS4_13SM90_TMA_LOADENS13_INS14_ILi1ELi4ELi3EEES17_NSU_INS5_IJS18_S1N_EEENS5_IJS1N_SD_EEEEEEENS4_39AutoVectorizingCopyWithAssumedAlignmentILi128EEENS4_14SM90_TMA_STOREES27_S29_S29_EEEvvEEEEvNT_6ParamsE)
	.align		4
        /*000c*/ 	.word	index@(__assertfail)
	.align		4
        /*0010*/ 	.word	0x00000000
	.align		4
        /*0014*/ 	.word	0xfffffffe
	.align		4
        /*0018*/ 	.word	0x00000000
	.align		4
        /*001c*/ 	.word	0xfffffffd
	.align		4
        /*0020*/ 	.word	0x00000000
	.align		4
        /*0024*/ 	.word	0xfffffffc


//--------------------- .nv.constant4             --------------------------
	.section	.nv.constant4,"a",@progbits
	.align	8
	.align		8
.nv.constant4:
        /*0000*/ 	.dword	__assertfail
	.align		8
        /*0008*/ 	.dword	__unnamed_1
	.align		8
        /*0010*/ 	.dword	__unnamed_2
	.align		8
        /*0018*/ 	.dword	_ZN40_INTERNAL_ab3f9d59_4_k_cu_d8e00590_302124cuda3std3__45__cpo5beginE
	.align		8
        /*0020*/ 	.dword	_ZN40_INTERNAL_ab3f9d59_4_k_cu_d8e00590_302124cuda3std3__45__cpo3endE
	.align		8
        /*0028*/ 	.dword	_ZN40_INTERNAL_ab3f9d59_4_k_cu_d8e00590_302124cuda3std3__45__cpo6cbeginE
	.align		8
        /*0030*/ 	.dword	_ZN40_INTERNAL_ab3f9d59_4_k_cu_d8e00590_302124cuda3std3__45__cpo4cendE
	.align		8
        /*0038*/ 	.dword	_ZN40_INTERNAL_ab3f9d59_4_k_cu_d8e00590_302124cuda3std3__442_GLOBAL__N__ab3f9d59_4_k_cu_d8e00590_302126ignoreE
	.align		8
        /*0040*/ 	.dword	_ZN40_INTERNAL_ab3f9d59_4_k_cu_d8e00590_302124cuda3std3__419piecewise_constructE
	.align		8
        /*0048*/ 	.dword	_ZN40_INTERNAL_ab3f9d59_4_k_cu_d8e00590_302124cuda3std3__48in_placeE
	.align		8
        /*0050*/ 	.dword	_ZN40_INTERNAL_ab3f9d59_4_k_cu_d8e00590_302124cuda3std6ranges3__45__cpo4swapE
	.align		8
        /*0058*/ 	.dword	_ZN40_INTERNAL_ab3f9d59_4_k_cu_d8e00590_302124cuda3std6ranges3__45__cpo9iter_moveE
	.align		8
        /*0060*/ 	.dword	_ZN40_INTERNAL_ab3f9d59_4_k_cu_d8e00590_302124cute7productE
	.align		8
        /*0068*/ 	.dword	_ZN40_INTERNAL_ab3f9d59_4_k_cu_d8e00590_302124cute1_E
	.align		8
        /*0070*/ 	.dword	$str$25
	.align		8
        /*0078*/ 	.dword	$str$26
	.align		8
        /*0080*/ 	.dword	$str$27
	.align		8
        /*0088*/ 	.dword	$str$28


//--------------------- .text._ZN7cutlass13device_kernelINS_4gemm6kernel13GemmUniversalIN4cute5tupleIJiiiiEEENS1_10collective13CollectiveMmaINS1_35MainloopSm100TmaUmmaWarpSpecializedILi35ELi2ELi4ENS5_IJNS4_1CILi2EEENSA_ILi4EEENSA_ILi1EEEEEEEENS5_IJNSA_ILi128EEENSA_ILi64EEENSA_ILi32EEEEEENS_10bfloat16_tENS5_IJlSD_lEEESK_SL_NS4_8TiledMMAINS4_8MMA_AtomIJNS4_26SM100_MMA_F16BF16_2x1SM_SSISK_SK_fLi128ELi64ELNS4_4UMMA5MajorE0ELSQ_0ELNSP_7ScaleInE0ELSR_0EEEEEENS4_6LayoutINS5_IJSD_SD_SD_EEENS5_IJNSA_ILi0EEESW_SW_EEEEENS5_IJNS4_10UnderscoreESZ_SZ_EEEEENS4_28SM100_TMA_2SM_LOAD_MULTICASTENS4_14ComposedLayoutINS4_7SwizzleILi2ELi4ELi3EEENS4_18smem_ptr_flag_bitsILi16EEENSU_INS5_IJNSA_ILi8EEESI_EEENS5_IJSI_SD_EEEEEEEvNS4_8identityENS4_18SM100_TMA_2SM_LOADES1C_vS1D_EENS_8epilogue10collective18CollectiveEpilogueINS1G_23Sm100TmaWarpSpecializedILi3ELi2ELi16ELb1ELb0EEEJNS5_IJSH_SH_SI_EEENS5_IJNSU_ISH_SD_EENSU_INS5_IJNSA_ILi16EEESB_EEENS5_IJSD_SI_EEEEEEEESK_SL_SK_SL_NS1G_6fusion15FusionCallbacksIS1K_NS1S_17LinearCombinationISK_fSK_fLNS_15FloatRoundStyleE2EEES1L_S1R_JEEENS4_5SM1004TMEM4LOAD26SM100_TMEM_LOAD_32dp32b16xENS4_13SM90_TMA_LOADENS13_INS14_ILi1ELi4ELi3EEES17_NSU_INS5_IJS18_S1N_EEENS5_IJS1N_SD_EEEEEEENS4_39AutoVectorizingCopyWithAssumedAlignmentILi128EEENS4_14SM90_TMA_STOREES27_S29_S29_EEEvvEEEEvNT_6ParamsE --------------------------
	.section	.text._ZN7cutlass13device_kernelINS_4gemm6kernel13GemmUniversalIN4cute5tupleIJiiiiEEENS1_10collective13CollectiveMmaINS1_35MainloopSm100TmaUmmaWarpSpecializedILi35ELi2ELi4ENS5_IJNS4_1CILi2EEENSA_ILi4EEENSA_ILi1EEEEEEEENS5_IJNSA_ILi128EEENSA_ILi64EEENSA_ILi32EEEEEENS_10bfloat16_tENS5_IJlSD_lEEESK_SL_NS4_8TiledMMAINS4_8MMA_AtomIJNS4_26SM100_MMA_F16BF16_2x1SM_SSISK_SK_fLi128ELi64ELNS4_4UMMA5MajorE0ELSQ_0ELNSP_7ScaleInE0ELSR_0EEEEEENS4_6LayoutINS5_IJSD_SD_SD_EEENS5_IJNSA_ILi0EEESW_SW_EEEEENS5_IJNS4_10UnderscoreESZ_SZ_EEEEENS4_28SM100_TMA_2SM_LOAD_MULTICASTENS4_14ComposedLayoutINS4_7SwizzleILi2ELi4ELi3EEENS4_18smem_ptr_flag_bitsILi16EEENSU_INS5_IJNSA_ILi8EEESI_EEENS5_IJSI_SD_EEEEEEEvNS4_8identityENS4_18SM100_TMA_2SM_LOADES1C_vS1D_EENS_8epilogue10collective18CollectiveEpilogueINS1G_23Sm100TmaWarpSpecializedILi3ELi2ELi16ELb1ELb0EEEJNS5_IJSH_SH_SI_EEENS5_IJNSU_ISH_SD_EENSU_INS5_IJNSA_ILi16EEESB_EEENS5_IJSD_SI_EEEEEEEESK_SL_SK_SL_NS1G_6fusion15FusionCallbacksIS1K_NS1S_17LinearCombinationISK_fSK_fLNS_15FloatRoundStyleE2EEES1L_S1R_JEEENS4_5SM1004TMEM4LOAD26SM100_TMEM_LOAD_32dp32b16xENS4_13SM90_TMA_LOADENS13_INS14_ILi1ELi4ELi3EEES17_NSU_INS5_IJS18_S1N_EEENS5_IJS1N_SD_EEEEEEENS4_39AutoVectorizingCopyWithAssumedAlignmentILi128EEENS4_14SM90_TMA_STOREES27_S29_S29_EEEvvEEEEvNT_6ParamsE,"ax",@progbits
	.align	128
.text._ZN7cutlass13device_kernelINS_4gemm6kernel13GemmUniversalIN4cute5tupleIJiiiiEEENS1_10collective13CollectiveMmaINS1_35MainloopSm100TmaUmmaWarpSpecializedILi35ELi2ELi4ENS5_IJNS4_1CILi2EEENSA_ILi4EEENSA_ILi1EEEEEEEENS5_IJNSA_ILi128EEENSA_ILi64EEENSA_ILi32EEEEEENS_10bfloat16_tENS5_IJlSD_lEEESK_SL_NS4_8TiledMMAINS4_8MMA_AtomIJNS4_26SM100_MMA_F16BF16_2x1SM_SSISK_SK_fLi128ELi64ELNS4_4UMMA5MajorE0ELSQ_0ELNSP_7ScaleInE0ELSR_0EEEEEENS4_6LayoutINS5_IJSD_SD_SD_EEENS5_IJNSA_ILi0EEESW_SW_EEEEENS5_IJNS4_10UnderscoreESZ_SZ_EEEEENS4_28SM100_TMA_2SM_LOAD_MULTICASTENS4_14ComposedLayoutINS4_7SwizzleILi2ELi4ELi3EEENS4_18smem_ptr_flag_bitsILi16EEENSU_INS5_IJNSA_ILi8EEESI_EEENS5_IJSI_SD_EEEEEEEvNS4_8identityENS4_18SM100_TMA_2SM_LOADES1C_vS1D_EENS_8epilogue10collective18CollectiveEpilogueINS1G_23Sm100TmaWarpSpecializedILi3ELi2ELi16ELb1ELb0EEEJNS5_IJSH_SH_SI_EEENS5_IJNSU_ISH_SD_EENSU_INS5_IJNSA_ILi16EEESB_EEENS5_IJSD_SI_EEEEEEEESK_SL_SK_SL_NS1G_6fusion15FusionCallbacksIS1K_NS1S_17LinearCombinationISK_fSK_fLNS_15FloatRoundStyleE2EEES1L_S1R_JEEENS4_5SM1004TMEM4LOAD26SM100_TMEM_LOAD_32dp32b16xENS4_13SM90_TMA_LOADENS13_INS14_ILi1ELi4ELi3EEES17_NSU_INS5_IJS18_S1N_EEENS5_IJS1N_SD_EEEEEEENS4_39AutoVectorizingCopyWithAssumedAlignmentILi128EEENS4_14SM90_TMA_STOREES27_S29_S29_EEEvvEEEEvNT_6ParamsE:
        .type           _ZN7cutlass13device_kernelINS_4gemm6kernel13GemmUniversalIN4cute5tupleIJiiiiEEENS1_10collective13CollectiveMmaINS1_35MainloopSm100TmaUmmaWarpSpecializedILi35ELi2ELi4ENS5_IJNS4_1CILi2EEENSA_ILi4EEENSA_ILi1EEEEEEEENS5_IJNSA_ILi128EEENSA_ILi64EEENSA_ILi32EEEEEENS_10bfloat16_tENS5_IJlSD_lEEESK_SL_NS4_8TiledMMAINS4_8MMA_AtomIJNS4_26SM100_MMA_F16BF16_2x1SM_SSISK_SK_fLi128ELi64ELNS4_4UMMA5MajorE0ELSQ_0ELNSP_7ScaleInE0ELSR_0EEEEEENS4_6LayoutINS5_IJSD_SD_SD_EEENS5_IJNSA_ILi0EEESW_SW_EEEEENS5_IJNS4_10UnderscoreESZ_SZ_EEEEENS4_28SM100_TMA_2SM_LOAD_MULTICASTENS4_14ComposedLayoutINS4_7SwizzleILi2ELi4ELi3EEENS4_18smem_ptr_flag_bitsILi16EEENSU_INS5_IJNSA_ILi8EEESI_EEENS5_IJSI_SD_EEEEEEEvNS4_8identityENS4_18SM100_TMA_2SM_LOADES1C_vS1D_EENS_8epilogue10collective18CollectiveEpilogueINS1G_23Sm100TmaWarpSpecializedILi3ELi2ELi16ELb1ELb0EEEJNS5_IJSH_SH_SI_EEENS5_IJNSU_ISH_SD_EENSU_INS5_IJNSA_ILi16EEESB_EEENS5_IJSD_SI_EEEEEEEESK_SL_SK_SL_NS1G_6fusion15FusionCallbacksIS1K_NS1S_17LinearCombinationISK_fSK_fLNS_15FloatRoundStyleE2EEES1L_S1R_JEEENS4_5SM1004TMEM4LOAD26SM100_TMEM_LOAD_32dp32b16xENS4_13SM90_TMA_LOADENS13_INS14_ILi1ELi4ELi3EEES17_NSU_INS5_IJS18_S1N_EEENS5_IJS1N_SD_EEEEEEENS4_39AutoVectorizingCopyWithAssumedAlignmentILi128EEENS4_14SM90_TMA_STOREES27_S29_S29_EEEvvEEEEvNT_6ParamsE,@function
        .size           _ZN7cutlass13device_kernelINS_4gemm6kernel13GemmUniversalIN4cute5tupleIJiiiiEEENS1_10collective13CollectiveMmaINS1_35MainloopSm100TmaUmmaWarpSpecializedILi35ELi2ELi4ENS5_IJNS4_1CILi2EEENSA_ILi4EEENSA_ILi1EEEEEEEENS5_IJNSA_ILi128EEENSA_ILi64EEENSA_ILi32EEEEEENS_10bfloat16_tENS5_IJlSD_lEEESK_SL_NS4_8TiledMMAINS4_8MMA_AtomIJNS4_26SM100_MMA_F16BF16_2x1SM_SSISK_SK_fLi128ELi64ELNS4_4UMMA5MajorE0ELSQ_0ELNSP_7ScaleInE0ELSR_0EEEEEENS4_6LayoutINS5_IJSD_SD_SD_EEENS5_IJNSA_ILi0EEESW_SW_EEEEENS5_IJNS4_10UnderscoreESZ_SZ_EEEEENS4_28SM100_TMA_2SM_LOAD_MULTICASTENS4_14ComposedLayoutINS4_7SwizzleILi2ELi4ELi3EEENS4_18smem_ptr_flag_bitsILi16EEENSU_INS5_IJNSA_ILi8EEESI_EEENS5_IJSI_SD_EEEEEEEvNS4_8identityENS4_18SM100_TMA_2SM_LOADES1C_vS1D_EENS_8epilogue10collective18CollectiveEpilogueINS1G_23Sm100TmaWarpSpecializedILi3ELi2ELi16ELb1ELb0EEEJNS5_IJSH_SH_SI_EEENS5_IJNSU_ISH_SD_EENSU_INS5_IJNSA_ILi16EEESB_EEENS5_IJSD_SI_EEEEEEEESK_SL_SK_SL_NS1G_6fusion15FusionCallbacksIS1K_NS1S_17LinearCombinationISK_fSK_fLNS_15FloatRoundStyleE2EEES1L_S1R_JEEENS4_5SM1004TMEM4LOAD26SM100_TMEM_LOAD_32dp32b16xENS4_13SM90_TMA_LOADENS13_INS14_ILi1ELi4ELi3EEES17_NSU_INS5_IJS18_S1N_EEENS5_IJS1N_SD_EEEEEEENS4_39AutoVectorizingCopyWithAssumedAlignmentILi128EEENS4_14SM90_TMA_STOREES27_S29_S29_EEEvvEEEEvNT_6ParamsE,(.L_x_269 - _ZN7cutlass13device_kernelINS_4gemm6kernel13GemmUniversalIN4cute5tupleIJiiiiEEENS1_10collective13CollectiveMmaINS1_35MainloopSm100TmaUmmaWarpSpecializedILi35ELi2ELi4ENS5_IJNS4_1CILi2EEENSA_ILi4EEENSA_ILi1EEEEEEEENS5_IJNSA_ILi128EEENSA_ILi64EEENSA_ILi32EEEEEENS_10bfloat16_tENS5_IJlSD_lEEESK_SL_NS4_8TiledMMAINS4_8MMA_AtomIJNS4_26SM100_MMA_F16BF16_2x1SM_SSISK_SK_fLi128ELi64ELNS4_4UMMA5MajorE0ELSQ_0ELNSP_7ScaleInE0ELSR_0EEEEEENS4_6LayoutINS5_IJSD_SD_SD_EEENS5_IJNSA_ILi0EEESW_SW_EEEEENS5_IJNS4_10UnderscoreESZ_SZ_EEEEENS4_28SM100_TMA_2SM_LOAD_MULTICASTENS4_14ComposedLayoutINS4_7SwizzleILi2ELi4ELi3EEENS4_18smem_ptr_flag_bitsILi16EEENSU_INS5_IJNSA_ILi8EEESI_EEENS5_IJSI_SD_EEEEEEEvNS4_8identityENS4_18SM100_TMA_2SM_LOADES1C_vS1D_EENS_8epilogue10collective18CollectiveEpilogueINS1G_23Sm100TmaWarpSpecializedILi3ELi2ELi16ELb1ELb0EEEJNS5_IJSH_SH_SI_EEENS5_IJNSU_ISH_SD_EENSU_INS5_IJNSA_ILi16EEESB_EEENS5_IJSD_SI_EEEEEEEESK_SL_SK_SL_NS1G_6fusion15FusionCallbacksIS1K_NS1S_17LinearCombinationISK_fSK_fLNS_15FloatRoundStyleE2EEES1L_S1R_JEEENS4_5SM1004TMEM4LOAD26SM100_TMEM_LOAD_32dp32b16xENS4_13SM90_TMA_LOADENS13_INS14_ILi1ELi4ELi3EEES17_NSU_INS5_IJS18_S1N_EEENS5_IJS1N_SD_EEEEEEENS4_39AutoVectorizingCopyWithAssumedAlignmentILi128EEENS4_14SM90_TMA_STOREES27_S29_S29_EEEvvEEEEvNT_6ParamsE)
        .other          _ZN7cutlass13device_kernelINS_4gemm6kernel13GemmUniversalIN4cute5tupleIJiiiiEEENS1_10collective13CollectiveMmaINS1_35MainloopSm100TmaUmmaWarpSpecializedILi35ELi2ELi4ENS5_IJNS4_1CILi2EEENSA_ILi4EEENSA_ILi1EEEEEEEENS5_IJNSA_ILi128EEENSA_ILi64EEENSA_ILi32EEEEEENS_10bfloat16_tENS5_IJlSD_lEEESK_SL_NS4_8TiledMMAINS4_8MMA_AtomIJNS4_26SM100_MMA_F16BF16_2x1SM_SSISK_SK_fLi128ELi64ELNS4_4UMMA5MajorE0ELSQ_0ELNSP_7ScaleInE0ELSR_0EEEEEENS4_6LayoutINS5_IJSD_SD_SD_EEENS5_IJNSA_ILi0EEESW_SW_EEEEENS5_IJNS4_10UnderscoreESZ_SZ_EEEEENS4_28SM100_TMA_2SM_LOAD_MULTICASTENS4_14ComposedLayoutINS4_7SwizzleILi2ELi4ELi3EEENS4_18smem_ptr_flag_bitsILi16EEENSU_INS5_IJNSA_ILi8EEESI_EEENS5_IJSI_SD_EEEEEEEvNS4_8identityENS4_18SM100_TMA_2SM_LOADES1C_vS1D_EENS_8epilogue10collective18CollectiveEpilogueINS1G_23Sm100TmaWarpSpecializedILi3ELi2ELi16ELb1ELb0EEEJNS5_IJSH_SH_SI_EEENS5_IJNSU_ISH_SD_EENSU_INS5_IJNSA_ILi16EEESB_EEENS5_IJSD_SI_EEEEEEEESK_SL_SK_SL_NS1G_6fusion15FusionCallbacksIS1K_NS1S_17LinearCombinationISK_fSK_fLNS_15FloatRoundStyleE2EEES1L_S1R_JEEENS4_5SM1004TMEM4LOAD26SM100_TMEM_LOAD_32dp32b16xENS4_13SM90_TMA_LOADENS13_INS14_ILi1ELi4ELi3EEES17_NSU_INS5_IJS18_S1N_EEENS5_IJS1N_SD_EEEEEEENS4_39AutoVectorizingCopyWithAssumedAlignmentILi128EEENS4_14SM90_TMA_STOREES27_S29_S29_EEEvvEEEEvNT_6ParamsE,@"STO_CUDA_ENTRY STV_DEFAULT"
_ZN7cutlass13device_kernelINS_4gemm6kernel13GemmUniversalIN4cute5tupleIJiiiiEEENS1_10collective13CollectiveMmaINS1_35MainloopSm100TmaUmmaWarpSpecializedILi35ELi2ELi4ENS5_IJNS4_1CILi2EEENSA_ILi4EEENSA_ILi1EEEEEEEENS5_IJNSA_ILi128EEENSA_ILi64EEENSA_ILi32EEEEEENS_10bfloat16_tENS5_IJlSD_lEEESK_SL_NS4_8TiledMMAINS4_8MMA_AtomIJNS4_26SM100_MMA_F16BF16_2x1SM_SSISK_SK_fLi128ELi64ELNS4_4UMMA5MajorE0ELSQ_0ELNSP_7ScaleInE0ELSR_0EEEEEENS4_6LayoutINS5_IJSD_SD_SD_EEENS5_IJNSA_ILi0EEESW_SW_EEEEENS5_IJNS4_10UnderscoreESZ_SZ_EEEEENS4_28SM100_TMA_2SM_LOAD_MULTICASTENS4_14ComposedLayoutINS4_7SwizzleILi2ELi4ELi3EEENS4_18smem_ptr_flag_bitsILi16EEENSU_INS5_IJNSA_ILi8EEESI_EEENS5_IJSI_SD_EEEEEEEvNS4_8identityENS4_18SM100_TMA_2SM_LOADES1C_vS1D_EENS_8epilogue10collective18CollectiveEpilogueINS1G_23Sm100TmaWarpSpecializedILi3ELi2ELi16ELb1ELb0EEEJNS5_IJSH_SH_SI_EEENS5_IJNSU_ISH_SD_EENSU_INS5_IJNSA_ILi16EEESB_EEENS5_IJSD_SI_EEEEEEEESK_SL_SK_SL_NS1G_6fusion15FusionCallbacksIS1K_NS1S_17LinearCombinationISK_fSK_fLNS_15FloatRoundStyleE2EEES1L_S1R_JEEENS4_5SM1004TMEM4LOAD26SM100_TMEM_LOAD_32dp32b16xENS4_13SM90_TMA_LOADENS13_INS14_ILi1ELi4ELi3EEES17_NSU_INS5_IJS18_S1N_EEENS5_IJS1N_SD_EEEEEEENS4_39AutoVectorizingCopyWithAssumedAlignmentILi128EEENS4_14SM90_TMA_STOREES27_S29_S29_EEEvvEEEEvNT_6ParamsE:
[----:B------:R-:W1:Y:S01]  /*0000*/  LDC R1, c[0x0][0x37c] ;  /* 0x0000df00ff017b82 */ /* 0x000e620000000800 */
[----:B------:R-:W2:Y:S01]  /*0010*/  S2R R59, SR_TID.X ;  /* 0x00000000003b7919 */ /* 0x000ea20000002100 */
[----:B------:R-:W3:Y:S06]  /*0020*/  LDCU.64 UR8, c[0x0][0x890] ;  /* 0x00011200ff0877ac */ /* 0x000eec0008000a00 */
[----:B------:R-:W4:Y:S01]  /*0030*/  S2UR UR4, SR_CgaCtaId ;  /* 0x00000000000479c3 */ /* 0x000f220000008800 */
[----:B------:R-:W-:Y:S02]  /*0040*/  PRMT R50, RZ, 0x7610, R50 ;  /* 0x00007610ff327816 */ /* 0x000fe40000000032 */
[----:B------:R-:W-:-:S02]  /*0050*/  ELECT P0, URZ, PT ;  /* 0x0000000000ff782f */ /* 0x000fc40003800000 */
[----:B---3--:R-:W-:-:S04]  /*0060*/  ISETP.NE.U32.AND P1, PT, RZ, UR8, PT ;  /* 0x00000008ff007c0c */ /* 0x008fc8000bf25070 */
[----:B------:R-:W-:Y:S01]  /*0070*/  ISETP.NE.AND.EX P2, PT, RZ, UR9, PT, P1 ;  /* 0x00000009ff007c0c */ /* 0x000fe2000bf45310 */
[----:B----4-:R-:W-:Y:S02]  /*0080*/  ULOP3.LUT UR33, UR4, 0x1, URZ, 0xc0, !UPT ;  /* 0x0000000104217892 */ /* 0x010fe4000f8ec0ff */
[----:B------:R-:W-:Y:S01]  /*0090*/  ULOP3.LUT UR34, UR4, 0x1, URZ, 0x3c, !UPT ;  /* 0x0000000104227892 */ /* 0x000fe2000f8e3cff */
[----:B--2---:R-:W-:-:S05]  /*00a0*/  SHF.R.U32.HI R51, RZ, 0x5, R59 ;  /* 0x00000005ff337819 */ /* 0x004fca000001163b */
[----:B------:R-:W2:Y:S02]  /*00b0*/  SHFL.IDX PT, R0, R51, RZ, 0x1f ;  /* 0x00001fff33007589 */ /* 0x000ea400000e0000 */
[----:B--2---:R-:W-:Y:S02]  /*00c0*/  R2UR UR22, R0 ;  /* 0x00000000001672ca */ /* 0x004fe400000e0000 */
[----:B-1----:R-:W-:-:S13]  /*00d0*/  @P2 BRA `(.L_x_0) ;  /* 0x0000000000302947 */ /* 0x002fda0003800000 */
[----:B------:R-:W1:Y:S02]  /*00e0*/  LDCU.64 UR4, c[0x0][0x888] ;  /* 0x00011100ff0477ac */ /* 0x000e640008000a00 */
[----:B-1----:R-:W-:-:S04]  /*00f0*/  UISETP.NE.U32.AND UP0, UPT, UR4, URZ, UPT ;  /* 0x000000ff0400728c */ /* 0x002fc8000bf05070 */
[----:B------:R-:W-:-:S09]  /*0100*/  UISETP.NE.AND.EX UP0, UPT, UR5, URZ, UPT, UP0 ;  /* 0x000000ff0500728c */ /* 0x000fd2000bf05300 */
[----:B------:R-:W-:Y:S05]  /*0110*/  BRA.U !UP0, `(.L_x_1) ;  /* 0x0000000108147547 */ /* 0x000fea000b800000 */
[----:B------:R-:W1:Y:S01]  /*0120*/  LDC.64 R26, c[0x0][0x888] ;  /* 0x00022200ff1a7b82 */ /* 0x000e620000000a00 */
[----:B------:R-:W1:Y:S02]  /*0130*/  LDCU.64 UR4, c[0x0][0x358] ;  /* 0x00006b00ff0477ac */ /* 0x000e640008000a00 */
[----:B-1----:R1:W5:Y:S01]  /*0140*/  LDG.E R26, desc[UR4][R26.64] ;  /* 0x000000041a1a7981 */ /* 0x002362000c1e1900 */
[----:B------:R-:W-:Y:S01]  /*0150*/  HFMA2 R50, -RZ, RZ, 0, 5.9604644775390625e-08 ;  /* 0x00000001ff327431 */ /* 0x000fe200000001ff */
[----:B------:R-:W-:Y:S05]  /*0160*/  BRA `(.L_x_0) ;  /* 0x00000000000c7947 */ /* 0x000fea0003800000 */
.L_x_1:
[----:B------:R-:W1:Y:S01]  /*0170*/  LDCU UR4, c[0x0][0x880] ;  /* 0x00011000ff0477ac */ /* 0x000e620008000800 */
[----:B------:R-:W-:Y:S01]  /*0180*/  HFMA2 R50, -RZ, RZ, 0, 5.9604644775390625e-08 ;  /* 0x00000001ff327431 */ /* 0x000fe200000001ff */
[----:B-1----:R-:W-:-:S07]  /*0190*/  MOV R26, UR4 ;  /* 0x00000004001a7c02 */ /* 0x002fce0008000f00 */
.L_x_0:
[----:B------:R-:W2:Y:S02]  /*01a0*/  LDCU.64 UR4, c[0x0][0x8b0] ;  /* 0x00011600ff0477ac */ /* 0x000ea40008000a00 */
[----:B--2---:R-:W-:-:S04]  /*01b0*/  UISETP.NE.U32.AND UP0, UPT, UR4, URZ, UPT ;  /* 0x000000ff0400728c */ /* 0x004fc8000bf05070 */
[----:B------:R-:W-:-:S09]  /*01c0*/  UISETP.NE.AND.EX UP0, UPT, UR5, URZ, UPT, UP0 ;  /* 0x000000ff0500728c */ /* 0x000fd2000bf05300 */
[----:B------:R-:W-:Y:S05]  /*01d0*/  BRA.U UP0, `(.L_x_2) ;  /* 0x0000000100287547 */ /* 0x000fea000b800000 */
[----:B------:R-:W2:Y:S02]  /*01e0*/  LDCU.64 UR4, c[0x0][0x8a8] ;  /* 0x00011500ff0477ac */ /* 0x000ea40008000a00 */
[----:B--2---:R-:W-:-:S04]  /*01f0*/  UISETP.NE.U32.AND UP0, UPT, UR4, URZ, UPT ;  /* 0x000000ff0400728c */ /* 0x004fc8000bf05070 */
[----:B------:R-:W-:-:S09]  /*0200*/  UISETP.NE.AND.EX UP0, UPT, UR5, URZ, UPT, UP0 ;  /* 0x000000ff0500728c */ /* 0x000fd2000bf05300 */
[----:B------:R-:W-:Y:S05]  /*0210*/  BRA.U !UP0, `(.L_x_3) ;  /* 0x0000000108107547 */ /* 0x000fea000b800000 */
[----:B------:R-:W2:Y:S01]  /*0220*/  LDC.64 R24, c[0x0][0x8a8] ;  /* 0x00022a00ff187b82 */ /* 0x000ea20000000a00 */
[----:B------:R-:W2:Y:S02]  /*0230*/  LDCU.64 UR4, c[0x0][0x358] ;  /* 0x00006b00ff0477ac */ /* 0x000ea40008000a00 */
[----:B--2---:R2:W5:Y:S01]  /*0240*/  LDG.E R24, desc[UR4][R24.64] ;  /* 0x0000000418187981 */ /* 0x004562000c1e1900 */
[----:B------:R-:W-:Y:S05]  /*0250*/  BRA `(.L_x_2) ;  /* 0x0000000000087947 */ /* 0x000fea0003800000 */
.L_x_3:
[----:B------:R-:W2:Y:S02]  /*0260*/  LDCU UR4, c[0x0][0x8a0] ;  /* 0x00011400ff0477ac */ /* 0x000ea40008000800 */
[----:B--2---:R-:W-:Y:S02]  /*0270*/  MOV R24, UR4 ;  /* 0x0000000400187c02 */ /* 0x004fe40008000f00 */
.L_x_2:
[----:B------:R-:W-:Y:S01]  /*0280*/  IMAD.U32 R0, RZ, RZ, UR22 ;  /* 0x00000016ff007e24 */ /* 0x000fe2000f8e00ff */
[----:B------:R-:W-:Y:S04]  /*0290*/  BSSY.RECONVERGENT B0, `(.L_x_4) ;  /* 0x000000c000007945 */ /* 0x000fe80003800200 */
[C---:B------:R-:W-:Y:S02]  /*02a0*/  ISETP.NE.OR P3, PT, R0.reuse, 0x1, !P0 ;  /* 0x000000010000780c */ /* 0x040fe40004765670 */
[----:B------:R-:W-:-:S11]  /*02b0*/  ISETP.NE.OR P2, PT, R0, 0x3, !P0 ;  /* 0x000000030000780c */ /* 0x000fd60004745670 */
[----:B------:R-:W-:Y:S05]  /*02c0*/  @P3 BRA `(.L_x_5) ;  /* 0x0000000000203947 */ /* 0x000fea0003800000 */
[----:B------:R-:W3:Y:S02]  /*02d0*/  LDCU.64 UR4, c[0x0][0x348] ;  /* 0x00006900ff0477ac */ /* 0x000ee40008000a00 */
[----:B---3--:R-:W-:Y:S02]  /*02e0*/  UIADD3 UR6, UP1, UPT, UR4, 0x80, URZ ;  /* 0x0000008004067890 */ /* 0x008fe4000ff3e0ff */
[----:B------:R-:W-:Y:S02]  /*02f0*/  UIADD3 UR4, UP0, UPT, UR4, 0x180, URZ ;  /* 0x0000018004047890 */ /* 0x000fe4000ff1e0ff */
[----:B------:R-:W-:Y:S02]  /*0300*/  UIADD3.X UR7, UPT, UPT, URZ, UR5, URZ, UP1, !UPT ;  /* 0x00000005ff077290 */ /* 0x000fe40008ffe4ff */
[----:B------:R-:W-:-:S07]  /*0310*/  UIADD3.X UR5, UPT, UPT, URZ, UR5, URZ, UP0, !UPT ;  /* 0x00000005ff057290 */ /* 0x000fce00087fe4ff */
[----:B------:R3:W-:Y:S02]  /*0320*/  UTMACCTL.PF [UR6] ;  /* 0x00000000060079b9 */ /* 0x0007e40008040000 */
[----:B------:R3:W-:Y:S02]  /*0330*/  UTMACCTL.PF [UR4] ;  /* 0x00000000040079b9 */ /* 0x0007e40008040000 */
[----:B---3--:R-:W-:Y:S01]  /*0340*/  NOP ;  /* 0x0000000000007918 */ /* 0x008fe20000000000 */
.L_x_5:
[----:B------:R-:W-:Y:S05]  /*0350*/  BSYNC.RECONVERGENT B0 ;  /* 0x0000000000007941 */ /* 0x000fea0003800200 */
.L_x_4:
[----:B------:R-:W-:Y:S04]  /*0360*/  BSSY.RECONVERGENT B0, `(.L_x_6) ;  /* 0x000000a000007945 */ /* 0x000fe80003800200 */
        /* <DEDUP_REMOVED lines=9> */
.L_x_7:
[----:B------:R-:W-:Y:S05]  /*0400*/  BSYNC.RECONVERGENT B0 ;  /* 0x0000000000007941 */ /* 0x000fea0003800200 */
.L_x_6:
[----:B------:R-:W3:Y:S01]  /*0410*/  LDCU.64 UR4, c[0x0][0x888] ;  /* 0x00011100ff0477ac */ /* 0x000ee20008000a00 */
[----:B------:R-:W-:Y:S01]  /*0420*/  ISETP.NE.AND.EX P1, PT, RZ, UR9, PT, P1 ;  /* 0x00000009ff007c0c */ /* 0x000fe2000bf25310 */
[----:B------:R-:W-:Y:S01]  /*0430*/  UPLOP3.LUT UP4, UPT, UPT, UPT, UPT, 0x80, 0x8 ;  /* 0x000000000008789c */ /* 0x000fe20003f8f070 */
[----:B---3--:R-:W-:-:S04]  /*0440*/  ISETP.NE.U32.AND P2, PT, RZ, UR4, PT ;  /* 0x00000004ff007c0c */ /* 0x008fc8000bf45070 */
[----:B------:R-:W-:-:S13]  /*0450*/  ISETP.NE.AND.EX P2, PT, RZ, UR5, PT, P2 ;  /* 0x00000005ff007c0c */ /* 0x000fda000bf45320 */
[----:B------:R-:W-:Y:S05]  /*0460*/  @P2 BRA P1, `(.L_x_8) ;  /* 0x0000000000282947 */ /* 0x000fea0000800000 */
[----:B------:R-:W-:Y:S01]  /*0470*/  UISETP.NE.U32.AND UP0, UPT, UR8, URZ, UPT ;  /* 0x000000ff0800728c */ /* 0x000fe2000bf05070 */
[----:B-----5:R-:W-:Y:S01]  /*0480*/  FSETP.NEU.AND P1, PT, R26, RZ, PT ;  /* 0x000000ff1a00720b */ /* 0x020fe20003f2d000 */
[----:B------:R-:W-:Y:S02]  /*0490*/  UISETP.NE.U32.AND UP2, UPT, UR4, URZ, UPT ;  /* 0x000000ff0400728c */ /* 0x000fe4000bf45070 */
[----:B------:R-:W-:Y:S02]  /*04a0*/  UISETP.NE.AND.EX UP1, UPT, UR9, URZ, UPT, UP0 ;  /* 0x000000ff0900728c */ /* 0x000fe4000bf25300 */
[----:B------:R-:W-:-:S04]  /*04b0*/  UISETP.NE.AND.EX UP0, UPT, UR5, URZ, UPT, UP2 ;  /* 0x000000ff0500728c */ /* 0x000fc8000bf05320 */
[----:B------:R-:W-:-:S04]  /*04c0*/  USEL UR4, URZ, 0xffffffff, UP0 ;  /* 0xffffffffff047887 */ /* 0x000fc80008000000 */
[----:B------:R-:W-:Y:S01]  /*04d0*/  VOTEU.ANY UP0, P1 ;  /* 0x0000000000ff7886 */ /* 0x000fe20000800100 */
[----:B------:R-:W-:-:S04]  /*04e0*/  @!UP1 USEL UR4, URZ, 0xffffffff, UP0 ;  /* 0xffffffffff049887 */ /* 0x000fc80008000000 */
[----:B------:R-:W-:-:S04]  /*04f0*/  ULOP3.LUT UR4, UR4, 0x1, URZ, 0xc0, !UPT ;  /* 0x0000000104047892 */ /* 0x000fc8000f8ec0ff */
[----:B------:R-:W-:-:S11]  /*0500*/  UISETP.NE.U32.AND UP4, UPT, UR4, 0x1, UPT ;  /* 0x000000010400788c */ /* 0x000fd6000bf85070 */
.L_x_8:
[----:B------:R-:W3:Y:S01]  /*0510*/  SHFL.IDX PT, R0, R51, RZ, 0x1f ;  /* 0x00001fff33007589 */ /* 0x000ee200000e0000 */
[----:B------:R-:W-:-:S04]  /*0520*/  UISETP.NE.AND UP0, UPT, UR22, 0x2, UPT ;  /* 0x000000021600788c */ /* 0x000fc8000bf05270 */
[----:B------:R-:W-:Y:S02]  /*0530*/  UISETP.EQ.AND UP1, UPT, UR33, URZ, !UP0 ;  /* 0x000000ff2100728c */ /* 0x000fe4000c722270 */
[----:B------:R-:W-:-:S04]  /*0540*/  USEL UR43, URZ, 0x1, UP0 ;  /* 0x00000001ff2b7887 */ /* 0x000fc80008000000 */
[----:B------:R-:W-:Y:S02]  /*0550*/  PLOP3.LUT P3, PT, P0, PT, UP1, 0x80, 0x8 ;  /* 0x000000000008781c */ /* 0x000fe4000076f018 */
[----:B---3--:R-:W-:-:S13]  /*0560*/  ISETP.NE.AND P1, PT, R0, RZ, PT ;  /* 0x000000ff0000720c */ /* 0x008fda0003f25270 */
[----:B------:R-:W-:Y:S05]  /*0570*/  @P1 BRA `(.L_x_9) ;  /* 0x00000004005c1947 */ /* 0x000fea0003800000 */
[----:B------:R-:W-:Y:S01]  /*0580*/  ELECT P1, URZ, PT ;  /* 0x0000000000ff782f */ /* 0x000fe20003820000 */
[----:B------:R-:W-:-:S12]  /*0590*/  BSSY.RECONVERGENT B0, `(.L_x_9) ;  /* 0x0000055000007945 */ /* 0x000fd80003800200 */
[----:B------:R-:W-:Y:S05]  /*05a0*/  @!P1 BRA `(.L_x_10) ;  /* 0x00000004004c9947 */ /* 0x000fea0003800000 */
[----:B------:R-:W3:Y:S01]  /*05b0*/  S2UR UR5, SR_CgaCtaId ;  /* 0x00000000000579c3 */ /* 0x000ee20000008800 */
[----:B------:R-:W-:Y:S01]  /*05c0*/  UMOV UR4, 0x400 ;  /* 0x0000040000047882 */ /* 0x000fe20000000000 */
[----:B------:R-:W-:Y:S01]  /*05d0*/  UMOV UR8, 0x1 ;  /* 0x0000000100087882 */ /* 0x000fe20000000000 */
[----:B------:R-:W-:Y:S01]  /*05e0*/  UMOV UR6, 0x4 ;  /* 0x0000000400067882 */ /* 0x000fe20000000000 */
[----:B------:R-:W-:-:S04]  /*05f0*/  UIADD3 UR8, UPT, UPT, -UR8, 0x100000, URZ ;  /* 0x0010000008087890 */ /* 0x000fc8000fffe1ff */
[----:B------:R-:W-:Y:S02]  /*0600*/  USHF.L.U32 UR9, UR8, 0xb, URZ ;  /* 0x0000000b08097899 */ /* 0x000fe400080006ff */
[----:B------:R-:W-:Y:S02]  /*0610*/  USHF.L.U32 UR8, UR8, 0x1, URZ ;  /* 0x0000000108087899 */ /* 0x000fe400080006ff */
[----:B------:R-:W-:-:S04]  /*0620*/  UIADD3 UR6, UPT, UPT, -UR6, 0x100000, URZ ;  /* 0x0010000006067890 */ /* 0x000fc8000fffe1ff */
[----:B------:R-:W-:Y:S02]  /*0630*/  USHF.L.U32 UR7, UR6, 0xb, URZ ;  /* 0x0000000b06077899 */ /* 0x000fe400080006ff */
[----:B------:R-:W-:Y:S02]  /*0640*/  USHF.L.U32 UR6, UR6, 0x1, URZ ;  /* 0x0000000106067899 */ /* 0x000fe400080006ff */
[----:B---3--:R-:W-:Y:S01]  /*0650*/  ULEA UR4, UR5, UR4, 0x18 ;  /* 0x0000000405047291 */ /* 0x008fe2000f8ec0ff */
[----:B------:R-:W3:Y:S11]  /*0660*/  FENCE.VIEW.ASYNC.S ;  /* 0x00000000000073c6 */ /* 0x000ef60000000000 */
[----:B---3--:R3:W4:Y:S01]  /*0670*/  SYNCS.EXCH.64 URZ, [UR4], UR8 ;  /* 0x0000000804ff75b2 */ /* 0x0087220008000100 */
[----:B------:R3:W1:Y:S01]  /*0680*/  SYNCS.EXCH.64 URZ, [UR4+0x118], UR6 ;  /* 0x0001180604ff75b2 */ /* 0x0006620008000100 */
        /* <DEDUP_REMOVED lines=67> */
[----:B------:R3:W1:Y:S02]  /*0ac0*/  SYNCS.EXCH.64 URZ, [UR4+0x228], UR6 ;  /* 0x0002280604ff75b2 */ /* 0x0006640008000100 */
[----:B---34-:R-:W-:Y:S01]  /*0ad0*/  NOP ;  /* 0x0000000000007918 */ /* 0x018fe20000000000 */
.L_x_10:
[----:B------:R-:W-:Y:S05]  /*0ae0*/  BSYNC.RECONVERGENT B0 ;  /* 0x0000000000007941 */ /* 0x000fea0003800200 */
.L_x_9:
[----:B------:R-:W3:Y:S01]  /*0af0*/  SHFL.IDX PT, R0, R51, RZ, 0x1f ;  /* 0x00001fff33007589 */ /* 0x000ee200000e0000 */
[----:B------:R-:W-:Y:S01]  /*0b00*/  NOP ;  /* 0x0000000000007918 */ /* 0x000fe20000000000 */
[----:B---3--:R-:W-:-:S13]  /*0b10*/  ISETP.NE.AND P1, PT, R0, 0x1, PT ;  /* 0x000000010000780c */ /* 0x008fda0003f25270 */
[----:B------:R-:W-:Y:S05]  /*0b20*/  @P1 BRA `(.L_x_11) ;  /* 0x0000000000501947 */ /* 0x000fea0003800000 */
        /* <DEDUP_REMOVED lines=9> */
[----:B------:R-:W-:Y:S01]  /*0bc0*/  USHF.L.U32 UR6, UR6, 0x1, URZ ;  /* 0x0000000106067899 */ /* 0x000fe200080006ff */
[----:B------:R-:W-:Y:S01]  /*0bd0*/  ELECT P1, URZ, PT ;  /* 0x0000000000ff782f */ /* 0x000fe20003820000 */
[----:B---3--:R-:W-:Y:S01]  /*0be0*/  ULEA UR4, UR5, UR4, 0x18 ;  /* 0x0000000405047291 */ /* 0x008fe2000f8ec0ff */
[----:B------:R-:W3:Y:S11]  /*0bf0*/  FENCE.VIEW.ASYNC.S ;  /* 0x00000000000073c6 */ /* 0x000ef60000000000 */
[----:B---3--:R3:W4:Y:S01]  /*0c00*/  SYNCS.EXCH.64 URZ, [UR4+0x230], UR8 ;  /* 0x0002300804ff75b2 */ /* 0x0087220008000100 */
[----:B------:R3:W1:Y:S01]  /*0c10*/  SYNCS.EXCH.64 URZ, [UR4+0x248], UR6 ;  /* 0x0002480604ff75b2 */ /* 0x0006620008000100 */
[----:B------:R3:W1:Y:S01]  /*0c20*/  SYNCS.EXCH.64 URZ, [UR4+0x238], UR8 ;  /* 0x0002380804ff75b2 */ /* 0x0006620008000100 */
[----:B------:R3:W1:Y:S01]  /*0c30*/  SYNCS.EXCH.64 URZ, [UR4+0x250], UR6 ;  /* 0x0002500604ff75b2 */ /* 0x0006620008000100 */
[----:B------:R3:W1:Y:S01]  /*0c40*/  SYNCS.EXCH.64 URZ, [UR4+0x240], UR8 ;  /* 0x0002400804ff75b2 */ /* 0x0006620008000100 */
[----:B------:R3:W1:Y:S01]  /*0c50*/  SYNCS.EXCH.64 URZ, [UR4+0x258], UR6 ;  /* 0x0002580604ff75b2 */ /* 0x0006620008000100 */
[----:B------:R-:W-:Y:S01]  /*0c60*/  NOP ;  /* 0x0000000000007918 */ /* 0x000fe20000000000 */
.L_x_11:
[----:B------:R-:W2:Y:S01]  /*0c70*/  SHFL.IDX PT, R0, R51, RZ, 0x1f ;  /* 0x00001fff33007589 */ /* 0x000ea200000e0000 */
[----:B------:R-:W-:Y:S01]  /*0c80*/  NOP ;  /* 0x0000000000007918 */ /* 0x000fe20000000000 */
[----:B--2---:R-:W-:-:S13]  /*0c90*/  ISETP.NE.AND P1, PT, R0, 0x3, PT ;  /* 0x000000030000780c */ /* 0x004fda0003f25270 */
[----:B------:R-:W-:Y:S05]  /*0ca0*/  @P1 BRA `(.L_x_12) ;  /* 0x0000000000301947 */ /* 0x000fea0003800000 */
[----:B---3--:R-:W2:Y:S01]  /*0cb0*/  S2UR UR6, SR_CgaCtaId ;  /* 0x00000000000679c3 */ /* 0x008ea20000008800 */
[----:B------:R-:W-:Y:S01]  /*0cc0*/  UMOV UR4, 0x400 ;  /* 0x0000040000047882 */ /* 0x000fe20000000000 */
[----:B------:R-:W-:Y:S01]  /*0cd0*/  UMOV UR5, 0x20 ;  /* 0x0000002000057882 */ /* 0x000fe20000000000 */
[----:B------:R-:W-:Y:S01]  /*0ce0*/  ELECT P1, URZ, PT ;  /* 0x0000000000ff782f */ /* 0x000fe20003820000 */
[----:B--2---:R-:W-:Y:S02]  /*0cf0*/  ULEA UR6, UR6, UR4, 0x18 ;  /* 0x0000000406067291 */ /* 0x004fe4000f8ec0ff */
[----:B------:R-:W-:-:S04]  /*0d00*/  UIADD3 UR4, UPT, UPT, -UR5, 0x100000, URZ ;  /* 0x0010000005047890 */ /* 0x000fc8000fffe1ff */
[----:B------:R-:W-:Y:S02]  /*0d10*/  USHF.L.U32 UR5, UR4, 0xb, URZ ;  /* 0x0000000b04057899 */ /* 0x000fe400080006ff */
[----:B------:R-:W-:Y:S01]  /*0d20*/  USHF.L.U32 UR4, UR4, 0x1, URZ ;  /* 0x0000000104047899 */ /* 0x000fe200080006ff */
[----:B------:R-:W2:Y:S11]  /*0d30*/  FENCE.VIEW.ASYNC.S ;  /* 0x00000000000073c6 */ /* 0x000eb60000000000 */
[----:B--2---:R2:W3:Y:S01]  /*0d40*/  SYNCS.EXCH.64 URZ, [UR6+0x260], UR4 ;  /* 0x0002600406ff75b2 */ /* 0x0044e20008000100 */
[----:B------:R2:W1:Y:S01]  /*0d50*/  SYNCS.EXCH.64 URZ, [UR6+0x268], UR4 ;  /* 0x0002680406ff75b2 */ /* 0x0004620008000100 */
[----:B------:R-:W-:Y:S01]  /*0d60*/  NOP ;  /* 0x0000000000007918 */ /* 0x000fe20000000000 */
.L_x_12:
[----:B------:R-:W4:Y:S01]  /*0d70*/  SHFL.IDX PT, R0, R51, RZ, 0x1f ;  /* 0x00001fff33007589 */ /* 0x000f2200000e0000 */
[----:B------:R-:W-:Y:S01]  /*0d80*/  NOP ;  /* 0x0000000000007918 */ /* 0x000fe20000000000 */
[----:B----4-:R-:W-:-:S13]  /*0d90*/  ISETP.NE.AND P1, PT, R0, 0x4, PT ;  /* 0x000000040000780c */ /* 0x010fda0003f25270 */
[----:B------:R-:W-:Y:S05]  /*0da0*/  @P1 BRA `(.L_x_13) ;  /* 0x00000000004c1947 */ /* 0x000fea0003800000 */
[----:B--2---:R-:W2:Y:S01]  /*0db0*/  S2UR UR5, SR_CgaCtaId ;  /* 0x00000000000579c3 */ /* 0x004ea20000008800 */
[----:B---3--:R-:W-:Y:S01]  /*0dc0*/  UMOV UR4, 0x720 ;  /* 0x0000072000047882 */ /* 0x008fe20000000000 */
[----:B------:R-:W-:Y:S01]  /*0dd0*/  UMOV UR6, 0x400 ;  /* 0x0000040000067882 */ /* 0x000fe20000000000 */
[----:B------:R-:W-:Y:S01]  /*0de0*/  USEL UR4, UR4, 0x620, UP4 ;  /* 0x0000062004047887 */ /* 0x000fe2000a000000 */
[----:B------:R-:W-:Y:S01]  /*0df0*/  UMOV UR8, 0x1 ;  /* 0x0000000100087882 */ /* 0x000fe20000000000 */
[----:B------:R-:W-:Y:S01]  /*0e00*/  ELECT P1, URZ, PT ;  /* 0x0000000000ff782f */ /* 0x000fe20003820000 */
[----:B------:R-:W-:-:S04]  /*0e10*/  UIADD3 UR8, UPT, UPT, -UR8, 0x100000, URZ ;  /* 0x0010000008087890 */ /* 0x000fc8000fffe1ff */
[----:B------:R-:W-:Y:S02]  /*0e20*/  USHF.L.U32 UR9, UR8, 0xb, URZ ;  /* 0x0000000b08097899 */ /* 0x000fe400080006ff */
[----:B------:R-:W-:Y:S02]  /*0e30*/  USHF.L.U32 UR8, UR8, 0x1, URZ ;  /* 0x0000000108087899 */ /* 0x000fe400080006ff */
[----:B--2---:R-:W-:Y:S02]  /*0e40*/  ULEA UR6, UR5, UR6, 0x18 ;  /* 0x0000000605067291 */ /* 0x004fe4000f8ec0ff */
[----:B------:R-:W-:-:S04]  /*0e50*/  UIADD3 UR4, UPT, UPT, -UR4, 0x100000, URZ ;  /* 0x0010000004047890 */ /* 0x000fc8000fffe1ff */
[----:B------:R-:W-:Y:S02]  /*0e60*/  USHF.L.U32 UR5, UR4, 0xb, URZ ;  /* 0x0000000b04057899 */ /* 0x000fe400080006ff */
[----:B------:R-:W-:Y:S01]  /*0e70*/  USHF.L.U32 UR4, UR4, 0x1, URZ ;  /* 0x0000000104047899 */ /* 0x000fe200080006ff */
[----:B------:R-:W2:Y:S03]  /*0e80*/  FENCE.VIEW.ASYNC.S ;  /* 0x00000000000073c6 */ /* 0x000ea60000000000 */
[----:B--2---:R4:W2:Y:S08]  /*0e90*/  SYNCS.EXCH.64 URZ, [UR6+0x270], UR8 ;  /* 0x0002700806ff75b2 */ /* 0x0048b00008000100 */
[----:B------:R4:W3:Y:S01]  /*0ea0*/  SYNCS.EXCH.64 URZ, [UR6+0x280], UR4 ;  /* 0x0002800406ff75b2 */ /* 0x0008e20008000100 */
[----:B------:R4:W1:Y:S01]  /*0eb0*/  SYNCS.EXCH.64 URZ, [UR6+0x278], UR8 ;  /* 0x0002780806ff75b2 */ /* 0x0008620008000100 */
[----:B------:R4:W1:Y:S02]  /*0ec0*/  SYNCS.EXCH.64 URZ, [UR6+0x288], UR4 ;  /* 0x0002880406ff75b2 */ /* 0x0008640008000100 */
[----:B----4-:R-:W-:Y:S01]  /*0ed0*/  NOP ;  /* 0x0000000000007918 */ /* 0x010fe20000000000 */
.L_x_13:
[----:B------:R-:W4:Y:S01]  /*0ee0*/  SHFL.IDX PT, R0, R51, RZ, 0x1f ;  /* 0x00001fff33007589 */ /* 0x000f2200000e0000 */
[----:B------:R-:W-:Y:S01]  /*0ef0*/  NOP ;  /* 0x0000000000007918 */ /* 0x000fe20000000000 */
[----:B----4-:R-:W-:-:S13]  /*0f00*/  ISETP.NE.AND P1, PT, R0, 0x5, PT ;  /* 0x000000050000780c */ /* 0x010fda0003f25270 */
[----:B------:R-:W-:Y:S05]  /*0f10*/  @P1 BRA `(.L_x_14) ;  /* 0x0000000000581947 */ /* 0x000fea0003800000 */
[----:B--2---:R-:W2:Y:S01]  /*0f20*/  S2UR UR5, SR_CgaCtaId ;  /* 0x00000000000579c3 */ /* 0x004ea20000008800 */
[----:B---3--:R-:W-:Y:S01]  /*0f30*/  UMOV UR4, 0x400 ;  /* 0x0000040000047882 */ /* 0x008fe20000000000 */
        /* <DEDUP_REMOVED lines=9> */
[----:B--2---:R-:W-:Y:S01]  /*0fd0*/  ULEA UR4, UR5, UR4, 0x18 ;  /* 0x0000000405047291 */ /* 0x004fe2000f8ec0ff */
[----:B------:R-:W2:Y:S11]  /*0fe0*/  FENCE.VIEW.ASYNC.S ;  /* 0x00000000000073c6 */ /* 0x000eb60000000000 */
[----:B--2---:R4:W2:Y:S01]  /*0ff0*/  SYNCS.EXCH.64 URZ, [UR4+0x290], UR6 ;  /* 0x0002900604ff75b2 */ /* 0x0048a20008000100 */
[----:B------:R4:W3:Y:S01]  /*1000*/  SYNCS.EXCH.64 URZ, [UR4+0x2b0], UR8 ;  /* 0x0002b00804ff75b2 */ /* 0x0008e20008000100 */
[----:B------:R4:W1:Y:S01]  /*1010*/  SYNCS.EXCH.64 URZ, [UR4+0x298], UR6 ;  /* 0x0002980604ff75b2 */ /* 0x0008620008000100 */
[----:B------:R4:W1:Y:S01]  /*1020*/  SYNCS.EXCH.64 URZ, [UR4+0x2b8], UR8 ;  /* 0x0002b80804ff75b2 */ /* 0x0008620008000100 */
[----:B------:R4:W1:Y:S01]  /*1030*/  SYNCS.EXCH.64 URZ, [UR4+0x2a0], UR6 ;  /* 0x0002a00604ff75b2 */ /* 0x0008620008000100 */
[----:B------:R4:W1:Y:S01]  /*1040*/  SYNCS.EXCH.64 URZ, [UR4+0x2c0], UR8 ;  /* 0x0002c00804ff75b2 */ /* 0x0008620008000100 */
[----:B------:R4:W1:Y:S01]  /*1050*/  SYNCS.EXCH.64 URZ, [UR4+0x2a8], UR6 ;  /* 0x0002a80604ff75b2 */ /* 0x0008620008000100 */
[----:B------:R4:W1:Y:S02]  /*1060*/  SYNCS.EXCH.64 URZ, [UR4+0x2c8], UR8 ;  /* 0x0002c80804ff75b2 */ /* 0x0008640008000100 */
[----:B----4-:R-:W-:Y:S01]  /*1070*/  NOP ;  /* 0x0000000000007918 */ /* 0x010fe20000000000 */
.L_x_14:
[----:B------:R-:W4:Y:S01]  /*1080*/  SHFL.IDX PT, R0, R51, RZ, 0x1f ;  /* 0x00001fff33007589 */ /* 0x000f2200000e0000 */
[----:B------:R-:W-:Y:S01]  /*1090*/  ISETP.NE.OR P0, PT, RZ, UR22, !P0 ;  /* 0x00000016ff007c0c */ /* 0x000fe2000c705670 */
[----:B------:R-:W-:Y:S01]  /*10a0*/  NOP ;  /* 0x0000000000007918 */ /* 0x000fe20000000000 */
[----:B----4-:R-:W-:-:S13]  /*10b0*/  ISETP.NE.AND P1, PT, R0, 0x3, PT ;  /* 0x000000030000780c */ /* 0x010fda0003f25270 */
[----:B------:R-:W-:Y:S05]  /*10c0*/  @P1 BRA `(.L_x_15) ;  /* 0x0000000000381947 */ /* 0x000fea0003800000 */
[----:B--2---:R-:W2:Y:S01]  /*10d0*/  S2UR UR5, SR_CgaCtaId ;  /* 0x00000000000579c3 */ /* 0x004ea20000008800 */
[----:B---3--:R-:W-:Y:S01]  /*10e0*/  UMOV UR4, 0x400 ;  /* 0x0000040000047882 */ /* 0x008fe20000000000 */
[----:B------:R-:W-:Y:S01]  /*10f0*/  UMOV UR6, 0x20 ;  /* 0x0000002000067882 */ /* 0x000fe20000000000 */
[----:B------:R-:W-:Y:S01]  /*1100*/  ELECT P1, URZ, PT ;  /* 0x0000000000ff782f */ /* 0x000fe20003820000 */
[----:B------:R-:W-:-:S04]  /*1110*/  UIADD3 UR6, UPT, UPT, -UR6, 0x100000, URZ ;  /* 0x0010000006067890 */ /* 0x000fc8000fffe1ff */
[----:B------:R-:W-:Y:S02]  /*1120*/  USHF.L.U32 UR7, UR6, 0xb, URZ ;  /* 0x0000000b06077899 */ /* 0x000fe400080006ff */
[----:B------:R-:W-:Y:S02]  /*1130*/  USHF.L.U32 UR6, UR6, 0x1, URZ ;  /* 0x0000000106067899 */ /* 0x000fe400080006ff */
[----:B--2---:R-:W-:Y:S01]  /*1140*/  ULEA UR4, UR5, UR4, 0x18 ;  /* 0x0000000405047291 */ /* 0x004fe2000f8ec0ff */
[----:B------:R-:W2:Y:S11]  /*1150*/  FENCE.VIEW.ASYNC.S ;  /* 0x00000000000073c6 */ /* 0x000eb60000000000 */
[----:B--2---:R4:W2:Y:S01]  /*1160*/  SYNCS.EXCH.64 URZ, [UR4+0x2d0], UR6 ;  /* 0x0002d00604ff75b2 */ /* 0x0048a20008000100 */
[----:B------:R4:W3:Y:S01]  /*1170*/  SYNCS.EXCH.64 URZ, [UR4+0x2e0], UR6 ;  /* 0x0002e00604ff75b2 */ /* 0x0008e20008000100 */
[----:B------:R4:W1:Y:S01]  /*1180*/  SYNCS.EXCH.64 URZ, [UR4+0x2d8], UR6 ;  /* 0x0002d80604ff75b2 */ /* 0x0008620008000100 */
[----:B------:R4:W1:Y:S02]  /*1190*/  SYNCS.EXCH.64 URZ, [UR4+0x2e8], UR6 ;  /* 0x0002e80604ff75b2 */ /* 0x0008640008000100 */
[----:B----4-:R-:W-:Y:S01]  /*11a0*/  NOP ;  /* 0x0000000000007918 */ /* 0x010fe20000000000 */
.L_x_15:
[----:B---3--:R-:W3:Y:S01]  /*11b0*/  S2UR UR7, SR_CgaCtaId ;  /* 0x00000000000779c3 */ /* 0x008ee20000008800 */
[----:B------:R-:W-:Y:S01]  /*11c0*/  VOTEU.ALL UP0, P0 ;  /* 0x0000000000ff7886 */ /* 0x000fe20000000000 */
[----:B--2---:R-:W-:Y:S01]  /*11d0*/  UMOV UR4, 0x20 ;  /* 0x0000002000047882 */ /* 0x004fe20000000000 */
[----:B------:R-:W-:Y:S01]  /*11e0*/  NOP ;  /* 0x0000000000007918 */ /* 0x000fe20000000000 */
[----:B------:R-:W-:Y:S01]  /*11f0*/  LOP3.LUT R0, R59, 0x1f, RZ, 0xc0, !PT ;  /* 0x0000001f3b007812 */ /* 0x000fe200078ec0ff */
[----:B------:R-:W-:Y:S01]  /*1200*/  UISETP.NE.AND UP5, UPT, UR22, URZ, UPT ;  /* 0x000000ff1600728c */ /* 0x000fe2000bfa5270 */
[----:B------:R-:W-:Y:S01]  /*1210*/  @!UP0 UMOV UR6, 0x400 ;  /* 0x0000040000068882 */ /* 0x000fe20000000000 */
[----:B------:R-:W-:-:S04]  /*1220*/  @!UP0 UIADD3 UR4, UPT, UPT, -UR4, 0x100000, URZ ;  /* 0x0010000004048890 */ /* 0x000fc8000fffe1ff */
[----:B------:R-:W-:Y:S02]  /*1230*/  @!UP0 USHF.L.U32 UR5, UR4, 0xb, URZ ;  /* 0x0000000b04058899 */ /* 0x000fe400080006ff */
[----:B------:R-:W-:Y:S02]  /*1240*/  @!UP0 USHF.L.U32 UR4, UR4, 0x1, URZ ;  /* 0x0000000104048899 */ /* 0x000fe400080006ff */
[----:B---3--:R-:W-:Y:S01]  /*1250*/  @!UP0 ULEA UR6, UR7, UR6, 0x18 ;  /* 0x0000000607068291 */ /* 0x008fe2000f8ec0ff */
[----:B------:R-:W2:Y:S01]  /*1260*/  LDCU UR7, c[0x0][0x36c] ;  /* 0x00006d80ff0777ac */ /* 0x000ea20008000800 */
[----:B------:R-:W-:Y:S01]  /*1270*/  VOTEU.ALL UP0, P0 ;  /* 0x0000000000ff7886 */ /* 0x000fe20000000000 */
[----:B------:R-:W3:Y:S09]  /*1280*/  FENCE.VIEW.ASYNC.S ;  /* 0x00000000000073c6 */ /* 0x000ef20000000000 */
[----:B---3--:R3:W4:Y:S01]  /*1290*/  @!UP0 SYNCS.EXCH.64 URZ, [UR6+0x2f0], UR4 ;  /* 0x0002f00406ff85b2 */ /* 0x0087220008000100 */
[----:B--2---:R-:W-:-:S09]  /*12a0*/  UISETP.EQ.U32.AND UP6, UPT, UR7, 0x1, UPT ;  /* 0x000000010700788c */ /* 0x004fd2000bfc2070 */
[----:B---3--:R-:W-:Y:S05]  /*12b0*/  BRA.U !UP6, `(.L_x_16) ;  /* 0x000000010e087547 */ /* 0x008fea000b800000 */
[----:B-1--4-:R-:W-:Y:S01]  /*12c0*/  UCGABAR_ARV ;  /* 0x00000000000079c7 */ /* 0x012fe20008000000 */
[----:B------:R-:W-:Y:S05]  /*12d0*/  BRA `(.L_x_17) ;  /* 0x0000000000047947 */ /* 0x000fea0003800000 */
.L_x_16:
[----:B-1--4-:R-:W-:Y:S01]  /*12e0*/  NOP ;  /* 0x0000000000007918 */ /* 0x012fe20000000000 */
.L_x_17:
[----:B------:R-:W1:Y:S01]  /*12f0*/  S2UR UR29, SR_CTAID.X ;  /* 0x00000000001d79c3 */ /* 0x000e620000002500 */
[----:B------:R-:W-:-:S05]  /*1300*/  CS2R.32 R53, SR_CgaSize ;  /* 0x0000000000357805 */ /* 0x000fca0000008a00 */
[----:B------:R-:W-:-:S05]  /*1310*/  IMAD R53, R53, -0xa0, RZ ;  /* 0xffffff6035357824 */ /* 0x000fca00078e02ff */
[----:B------:R-:W-:-:S14]  /*1320*/  R2UR UR5, R53 ;  /* 0x00000000350572ca */ /* 0x000fdc00000e0000 */
[----:B------:R-:W2:Y:S01]  /*1330*/  LDCU UR5, c[0x0][UR5+0x2b0] ;  /* 0x00005600050577ac */ /* 0x000ea20008000800 */
[----:B------:R-:W-:-:S05]  /*1340*/  CS2R.32 R53, SR_CgaSize ;  /* 0x0000000000357805 */ /* 0x000fca0000008a00 */
[----:B------:R-:W-:-:S05]  /*1350*/  IMAD R53, R53, -0xa0, RZ ;  /* 0xffffff6035357824 */ /* 0x000fca00078e02ff */
[----:B------:R-:W-:-:S14]  /*1360*/  R2UR UR4, R53 ;  /* 0x00000000350472ca */ /* 0x000fdc00000e0000 */
[----:B------:R-:W3:Y:S01]  /*1370*/  LDCU UR4, c[0x0][UR4+0x2b4] ;  /* 0x00005680040477ac */ /* 0x000ee20008000800 */
[----:B------:R-:W4:Y:S01]  /*1380*/  S2UR UR25, SR_CTAID.Y ;  /* 0x00000000001979c3 */ /* 0x000f220000002600 */
[----:B------:R-:W-:-:S05]  /*1390*/  CS2R.32 R53, SR_CgaSize ;  /* 0x0000000000357805 */ /* 0x000fca0000008a00 */
[----:B------:R-:W-:-:S05]  /*13a0*/  IMAD R53, R53, -0xa0, RZ ;  /* 0xffffff6035357824 */ /* 0x000fca00078e02ff */
[----:B------:R-:W-:-:S14]  /*13b0*/  R2UR UR7, R53 ;  /* 0x00000000350772ca */ /* 0x000fdc00000e0000 */
[----:B------:R-:W3:Y:S01]  /*13c0*/  LDCU UR7, c[0x0][UR7+0x2a0] ;  /* 0x00005400070777ac */ /* 0x000ee20008000800 */
[----:B------:R-:W-:-:S05]  /*13d0*/  CS2R.32 R53, SR_CgaSize ;  /* 0x0000000000357805 */ /* 0x000fca0000008a00 */
[----:B------:R-:W-:-:S05]  /*13e0*/  IMAD R53, R53, -0xa0, RZ ;  /* 0xffffff6035357824 */ /* 0x000fca00078e02ff */
[----:B------:R-:W-:-:S14]  /*13f0*/  R2UR UR8, R53 ;  /* 0x00000000350872ca */ /* 0x000fdc00000e0000 */
[----:B------:R-:W3:Y:S01]  /*1400*/  LDCU UR8, c[0x0][UR8+0x2a4] ;  /* 0x00005480080877ac */ /* 0x000ee20008000800 */
[----:B------:R-:W3:Y:S01]  /*1410*/  S2UR UR9, SR_CgaCtaId ;  /* 0x00000000000979c3 */ /* 0x000ee20000008800 */
[----:B------:R-:W-:Y:S01]  /*1420*/  UISETP.GT.U32.AND UP0, UPT, UR33, 0xffff, UPT ;  /* 0x0000ffff2100788c */ /* 0x000fe2000bf04070 */
[----:B------:R-:W3:Y:S01]  /*1430*/  LDCU UR23, c[0x0][0xb24] ;  /* 0x00016480ff1777ac */ /* 0x000ee20008000800 */
[----:B------:R-:W3:Y:S01]  /*1440*/  LDCU UR42, c[0x0][0xb24] ;  /* 0x00016480ff2a77ac */ /* 0x000ee20008000800 */
[----:B-1----:R-:W-:Y:S01]  /*1450*/  I2FP.F32.U32 R3, UR29 ;  /* 0x0000001d00037c45 */ /* 0x002fe20008201000 */
[----:B------:R-:W1:Y:S04]  /*1460*/  LDCU UR27, c[0x0][0xb30] ;  /* 0x00016600ff1b77ac */ /* 0x000e680008000800 */
[----:B--2---:R-:W-:Y:S01]  /*1470*/  FMUL R3, R3, UR5 ;  /* 0x0000000503037c20 */ /* 0x004fe20008400000 */
[----:B------:R-:W-:Y:S01]  /*1480*/  USEL UR5, UR33, 0xffff, !UP0 ;  /* 0x0000ffff21057887 */ /* 0x000fe2000c000000 */
[----:B----4-:R-:W-:Y:S01]  /*1490*/  I2FP.F32.U32 R2, UR25 ;  /* 0x0000001900027c45 */ /* 0x010fe20008201000 */
[----:B------:R-:W-:-:S03]  /*14a0*/  UMOV UR11, 0x55 ;  /* 0x00000055000b7882 */ /* 0x000fc60000000000 */
[----:B------:R-:W2:Y:S01]  /*14b0*/  F2I.U32.TRUNC.NTZ R3, R3 ;  /* 0x0000000300037305 */ /* 0x000ea2000020f000 */
[----:B------:R-:W-:Y:S01]  /*14c0*/  ULOP3.LUT UR24, UR5, 0xffff, URZ, 0xc0, !UPT ;  /* 0x0000ffff05187892 */ /* 0x000fe2000f8ec0ff */
[----:B---3--:R-:W-:Y:S01]  /*14d0*/  FMUL R2, R2, UR4 ;  /* 0x0000000402027c20 */ /* 0x008fe20008400000 */
[----:B------:R-:W-:-:S05]  /*14e0*/  USHF.L.U32 UR28, UR9, 0x8, URZ ;  /* 0x00000008091c7899 */ /* 0x000fca00080006ff */
[----:B------:R-:W3:Y:S01]  /*14f0*/  F2I.U32.TRUNC.NTZ R2, R2 ;  /* 0x0000000200027305 */ /* 0x000ee2000020f000 */
[----:B--2---:R-:W-:Y:S02]  /*1500*/  R2UR UR4, R3 ;  /* 0x00000000030472ca */ /* 0x004fe400000e0000 */
[----:B------:R-:W-:Y:S02]  /*1510*/  PRMT R3, RZ, 0x7610, R3 ;  /* 0x00007610ff037816 */ /* 0x000fe40000000003 */
[----:B---3--:R-:W-:Y:S02]  /*1520*/  R2UR UR6, R2 ;  /* 0x00000000020672ca */ /* 0x008fe400000e0000 */
[----:B------:R-:W-:-:S07]  /*1530*/  PRMT R2, RZ, 0x7610, R2 ;  /* 0x00007610ff027816 */ /* 0x000fce0000000002 */
[----:B------:R-:W-:-:S04]  /*1540*/  UIADD3 UR5, UPT, UPT, -UR4, URZ, URZ ;  /* 0x000000ff04057290 */ /* 0x000fc8000fffe1ff */
[----:B------:R-:W-:Y:S02]  /*1550*/  UIMAD UR5, UR7, UR5, UR29 ;  /* 0x00000005070572a4 */ /* 0x000fe4000f8e021d */
[----:B------:R-:W-:-:S04]  /*1560*/  UIADD3 UR4, UPT, UPT, -UR6, URZ, URZ ;  /* 0x000000ff06047290 */ /* 0x000fc8000fffe1ff */
[----:B------:R-:W-:Y:S01]  /*1570*/  IMAD.U32 R53, RZ, RZ, UR5 ;  /* 0x00000005ff357e24 */ /* 0x000fe2000f8e00ff */
[----:B------:R-:W-:-:S06]  /*1580*/  UIMAD UR4, UR8, UR4, UR25 ;  /* 0x00000004080472a4 */ /* 0x000fcc000f8e0219 */
[----:B------:R-:W-:Y:S01]  /*1590*/  IMAD.U32 R52, RZ, RZ, UR4 ;  /* 0x00000004ff347e24 */ /* 0x000fe2000f8e00ff */
[----:B-1----:R-:W-:Y:S06]  /*15a0*/  BRA.U UP5, `(.L_x_18) ;  /* 0x0000000105647547 */ /* 0x002fec000b800000 */
[----:B------:R-:W-:Y:S02]  /*15b0*/  R2UR UR4, R53 ;  /* 0x00000000350472ca */ /* 0x000fe400000e0000 */
[----:B------:R-:W-:-:S11]  /*15c0*/  R2UR UR12, R52 ;  /* 0x00000000340c72ca */ /* 0x000fd600000e0000 */
[----:B------:R-:W-:Y:S02]  /*15d0*/  UISETP.GT.U32.AND UP0, UPT, UR4, 0x1, UPT ;  /* 0x000000010400788c */ /* 0x000fe4000bf04070 */
[----:B------:R-:W-:Y:S02]  /*15e0*/  ULOP3.LUT UR10, UR4, 0xfffffffe, URZ, 0xc0, !UPT ;  /* 0xfffffffe040a7892 */ /* 0x000fe4000f8ec0ff */
[----:B------:R-:W-:Y:S02]  /*15f0*/  UISETP.NE.AND UP3, UPT, UR12, URZ, UP0 ;  /* 0x000000ff0c00728c */ /* 0x000fe40008765270 */
[----:B------:R-:W-:Y:S02]  /*1600*/  UISETP.NE.AND UP2, UPT, UR12, 0x1, UP0 ;  /* 0x000000010c00788c */ /* 0x000fe40008745270 */
[----:B------:R-:W-:Y:S02]  /*1610*/  UISETP.NE.AND UP1, UPT, UR12, 0x2, UP0 ;  /* 0x000000020c00788c */ /* 0x000fe40008725270 */
[----:B------:R-:W-:-:S02]  /*1620*/  UISETP.NE.AND UP0, UPT, UR12, 0x3, UP0 ;  /* 0x000000030c00788c */ /* 0x000fc40008705270 */
[----:B------:R-:W-:Y:S02]  /*1630*/  USEL UR6, URZ, 0x1, UP3 ;  /* 0x00000001ff067887 */ /* 0x000fe40009800000 */
[----:B------:R-:W-:Y:S02]  /*1640*/  USEL UR5, URZ, 0x4, UP2 ;  /* 0x00000004ff057887 */ /* 0x000fe40009000000 */
[----:B------:R-:W-:Y:S02]  /*1650*/  USEL UR4, URZ, 0x10, UP1 ;  /* 0x00000010ff047887 */ /* 0x000fe40008800000 */
[----:B------:R-:W-:Y:S02]  /*1660*/  USEL UR9, URZ, 0x40, UP0 ;  /* 0x00000040ff097887 */ /* 0x000fe40008000000 */
[----:B------:R-:W-:Y:S02]  /*1670*/  USEL UR8, URZ, 0x2, UP3 ;  /* 0x00000002ff087887 */ /* 0x000fe40009800000 */
[----:B------:R-:W-:-:S02]  /*1680*/  UIADD3 UR4, UPT, UPT, UR4, UR5, UR6 ;  /* 0x0000000504047290 */ /* 0x000fc4000fffe006 */
[----:B------:R-:W-:Y:S02]  /*1690*/  USEL UR6, URZ, 0x20, UP1 ;  /* 0x00000020ff067887 */ /* 0x000fe40008800000 */
[----:B------:R-:W-:Y:S02]  /*16a0*/  USEL UR7, URZ, 0x8, UP2 ;  /* 0x00000008ff077887 */ /* 0x000fe40009000000 */
[----:B------:R-:W-:Y:S02]  /*16b0*/  UIADD3 UR5, UPT, UPT, UR8, UR9, UR4 ;  /* 0x0000000908057290 */ /* 0x000fe4000fffe004 */
[----:B------:R-:W-:Y:S02]  /*16c0*/  ULEA UR4, UR12, UR10, 0x1 ;  /* 0x0000000a0c047291 */ /* 0x000fe4000f8e08ff */
[----:B------:R-:W-:Y:S02]  /*16d0*/  USEL UR8, URZ, 0x80, UP0 ;  /* 0x00000080ff087887 */ /* 0x000fe40008000000 */
[----:B------:R-:W-:-:S03]  /*16e0*/  UIADD3 UR5, UPT, UPT, UR6, UR7, UR5 ;  /* 0x0000000706057290 */ /* 0x000fc6000fffe005 */
[----:B------:R-:W-:Y:S01]  /*16f0*/  UMOV UR6, 0x3 ;  /* 0x0000000300067882 */ /* 0x000fe20000000000 */
[----:B------:R-:W-:Y:S02]  /*1700*/  UIADD3 UR5, UPT, UPT, UR5, UR8, URZ ;  /* 0x0000000805057290 */ /* 0x000fe4000fffe0ff */
[----:B------:R-:W-:-:S04]  /*1710*/  USHF.L.U32 UR4, UR6, UR4, URZ ;  /* 0x0000000406047299 */ /* 0x000fc800080006ff */
[----:B------:R-:W-:Y:S02]  /*1720*/  IMAD.U32 R3, RZ, RZ, UR5 ;  /* 0x00000005ff037e24 */ /* 0x000fe4000f8e00ff */
[----:B------:R-:W-:-:S07]  /*1730*/  IMAD.U32 R2, RZ, RZ, UR4 ;  /* 0x00000004ff027e24 */ /* 0x000fce000f8e00ff */
.L_x_18:
[----:B------:R-:W1:Y:S01]  /*1740*/  S2UR UR36, SR_CTAID.Z ;  /* 0x00000000002479c3 */ /* 0x000e620000002700 */
[----:B------:R-:W-:Y:S02]  /*1750*/  UISETP.GE.AND UP0, UPT, UR23, 0x1, UPT ;  /* 0x000000011700788c */ /* 0x000fe4000bf06270 */
[----:B------:R-:W-:Y:S02]  /*1760*/  UISETP.NE.AND UP3, UPT, UR22, 0x2, UPT ;  /* 0x000000021600788c */ /* 0x000fe4000bf65270 */
[----:B------:R-:W-:Y:S02]  /*1770*/  ULOP3.LUT UR28, UR28, 0x600, URZ, 0xc0, !UPT ;  /* 0x000006001c1c7892 */ /* 0x000fe4000f8ec0ff */
[----:B------:R-:W-:Y:S01]  /*1780*/  USHF.L.U32 UR24, UR11, UR24, URZ ;  /* 0x000000180b187299 */ /* 0x000fe200080006ff */
[----:B------:R-:W-:Y:S02]  /*1790*/  UMOV UR20, UR29 ;  /* 0x0000001d00147c82 */ /* 0x000fe40008000000 */
[----:B------:R-:W-:Y:S09]  /*17a0*/  BRA.U !UP0, `(.L_x_19) ;  /* 0x0000000108d47547 */ /* 0x000ff2000b800000 */
[----:B------:R-:W2:Y:S01]  /*17b0*/  LDCU.128 UR12, c[0x0][0xb10] ;  /* 0x00016200ff0c77ac */ /* 0x000ea20008000c00 */
[----:B------:R-:W3:Y:S01]  /*17c0*/  LDCU UR6, c[0x0][0x370] ;  /* 0x00006e00ff0677ac */ /* 0x000ee20008000800 */
[----:B------:R-:W4:Y:S01]  /*17d0*/  LDCU UR5, c[0x0][0x374] ;  /* 0x00006e80ff0577ac */ /* 0x000f220008000800 */
[----:B------:R-:W1:Y:S01]  /*17e0*/  LDCU UR26, c[0x0][0xb0c] ;  /* 0x00016180ff1a77ac */ /* 0x000e620008000800 */
[----:B------:R-:W1:Y:S01]  /*17f0*/  LDCU UR4, c[0x0][0xb20] ;  /* 0x00016400ff0477ac */ /* 0x000e620008000800 */
[----:B------:R-:W1:Y:S01]  /*1800*/  LDCU.64 UR8, c[0x0][0xb28] ;  /* 0x00016500ff0877ac */ /* 0x000e620008000a00 */
[----:B--2---:R-:W-:Y:S02]  /*1810*/  UISETP.NE.AND UP0, UPT, UR14, 0x1, UPT ;  /* 0x000000010e00788c */ /* 0x004fe4000bf05270 */
[----:B----4-:R-:W-:Y:S02]  /*1820*/  UIMAD.WIDE.U32 UR10, UR5, UR15, URZ ;  /* 0x0000000f050a72a5 */ /* 0x010fe4000f8e00ff */
[----:B---3--:R-:W-:-:S02]  /*1830*/  UIMAD.WIDE.U32 UR18, UR6, UR12, URZ ;  /* 0x0000000c061272a5 */ /* 0x008fc4000f8e00ff */
[----:B-1----:R-:W-:Y:S02]  /*1840*/  UISETP.NE.AND UP1, UPT, UR26, 0x1, UPT ;  /* 0x000000011a00788c */ /* 0x002fe4000bf25270 */
[----:B------:R-:W-:Y:S01]  /*1850*/  UISETP.NE.AND UP2, UPT, UR23, 0x1, UPT ;  /* 0x000000011700788c */ /* 0x000fe2000bf45270 */
[----:B------:R-:W-:Y:S02]  /*1860*/  UMOV UR10, UR11 ;  /* 0x0000000b000a7c82 */ /* 0x000fe40008000000 */
[----:B------:R-:W-:Y:S01]  /*1870*/  UMOV UR18, UR19 ;  /* 0x0000001300127c82 */ /* 0x000fe20008000000 */
[----:B------:R-:W-:Y:S02]  /*1880*/  @UP0 USHF.R.U32.HI UR5, URZ, UR4, UR10 ;  /* 0x00000004ff050299 */ /* 0x000fe4000801160a */
[----:B------:R-:W-:Y:S02]  /*1890*/  UIMAD.WIDE.U32 UR20, UR25, UR15, URZ ;  /* 0x0000000f191472a5 */ /* 0x000fe4000f8e00ff */
[----:B------:R-:W-:-:S02]  /*18a0*/  UIMAD.WIDE.U32 UR10, UR5, UR8, URZ ;  /* 0x00000008050a72a5 */ /* 0x000fc4000f8e00ff */
[----:B------:R-:W-:Y:S02]  /*18b0*/  @UP1 USHF.R.U32.HI UR6, URZ, UR13, UR18 ;  /* 0x0000000dff061299 */ /* 0x000fe40008011612 */
[----:B------:R-:W-:Y:S02]  /*18c0*/  UIMAD.WIDE.U32 UR16, UR29, UR12, URZ ;  /* 0x0000000c1d1072a5 */ /* 0x000fe4000f8e00ff */
[----:B------:R-:W-:Y:S01]  /*18d0*/  UIMAD.WIDE.U32 UR18, UR6, UR8, URZ ;  /* 0x00000008061272a5 */ /* 0x000fe2000f8e00ff */
[----:B------:R-:W-:Y:S01]  /*18e0*/  UMOV UR20, UR21 ;  /* 0x0000001500147c82 */ /* 0x000fe20008000000 */
[----:B------:R-:W-:Y:S01]  /*18f0*/  UMOV UR10, UR11 ;  /* 0x0000000b000a7c82 */ /* 0x000fe20008000000 */
[----:B------:R-:W-:Y:S02]  /*1900*/  USHF.R.U32.HI UR20, URZ, UR4, UR20 ;  /* 0x00000004ff147299 */ /* 0x000fe40008011614 */
[----:B------:R-:W-:Y:S02]  /*1910*/  @UP2 USHF.R.U32.HI UR5, URZ, UR9, UR10 ;  /* 0x00000009ff052299 */ /* 0x000fe4000801160a */
[----:B------:R-:W-:Y:S01]  /*1920*/  UMOV UR7, UR19 ;  /* 0x0000001300077c82 */ /* 0x000fe20008000000 */
[----:B------:R-:W-:Y:S01]  /*1930*/  UMOV UR16, UR17 ;  /* 0x0000001100107c82 */ /* 0x000fe20008000000 */
[----:B------:R-:W-:-:S02]  /*1940*/  @UP2 USHF.R.U32.HI UR6, URZ, UR9, UR7 ;  /* 0x00000009ff062299 */ /* 0x000fc40008011607 */
[----:B------:R-:W-:Y:S02]  /*1950*/  USHF.R.U32.HI UR16, URZ, UR13, UR16 ;  /* 0x0000000dff107299 */ /* 0x000fe40008011610 */
[----:B------:R-:W-:Y:S02]  /*1960*/  USEL UR4, UR25, UR20, !UP0 ;  /* 0x0000001419047287 */ /* 0x000fe4000c000000 */
[----:B------:R-:W-:Y:S02]  /*1970*/  UIMAD UR7, UR5, UR23, URZ ;  /* 0x00000017050772a4 */ /* 0x000fe4000f8e02ff */
[----:B------:R-:W-:Y:S02]  /*1980*/  USEL UR5, UR29, UR16, !UP1 ;  /* 0x000000101d057287 */ /* 0x000fe4000c800000 */
[----:B------:R-:W-:Y:S02]  /*1990*/  UIMAD UR12, UR6, UR23, URZ ;  /* 0x00000017060c72a4 */ /* 0x000fe4000f8e02ff */
[----:B------:R-:W-:-:S02]  /*19a0*/  UISETP.GE.AND UP0, UPT, UR4, UR7, UPT ;  /* 0x000000070400728c */ /* 0x000fc4000bf06270 */
[----:B------:R-:W-:Y:S02]  /*19b0*/  UIMAD.WIDE.U32 UR10, UR4, UR8, URZ ;  /* 0x00000008040a72a5 */ /* 0x000fe4000f8e00ff */
[----:B------:R-:W-:Y:S02]  /*19c0*/  UISETP.GE.OR UP0, UPT, UR5, UR12, UP0 ;  /* 0x0000000c0500728c */ /* 0x000fe40008706670 */
[----:B------:R-:W-:Y:S02]  /*19d0*/  UIMAD.WIDE.U32 UR12, UR5, UR8, URZ ;  /* 0x00000008050c72a5 */ /* 0x000fe4000f8e00ff */
[----:B------:R-:W-:Y:S01]  /*19e0*/  UIADD3 UR10, UPT, UPT, -UR4, URZ, URZ ;  /* 0x000000ff040a7290 */ /* 0x000fe2000fffe1ff */
[----:B------:R-:W-:Y:S01]  /*19f0*/  UMOV UR8, UR11 ;  /* 0x0000000b00087c82 */ /* 0x000fe20008000000 */
[----:B------:R-:W-:Y:S02]  /*1a00*/  UIADD3 UR20, UPT, UPT, -UR5, URZ, URZ ;  /* 0x000000ff05147290 */ /* 0x000fe4000fffe1ff */
[----:B------:R-:W-:-:S03]  /*1a10*/  USHF.R.U32.HI UR8, URZ, UR9, UR8 ;  /* 0x00000009ff087299 */ /* 0x000fc60008011608 */
[----:B------:R-:W-:Y:S01]  /*1a20*/  @!UP0 UMOV UR7, UR13 ;  /* 0x0000000d00078c82 */ /* 0x000fe20008000000 */
[----:B------:R-:W-:Y:S02]  /*1a30*/  UIMAD UR25, UR14, UR10, UR25 ;  /* 0x0000000a0e1972a4 */ /* 0x000fe4000f8e0219 */
[----:B------:R-:W-:Y:S02]  /*1a40*/  USEL UR8, UR4, UR8, !UP2 ;  /* 0x0000000804087287 */ /* 0x000fe4000d000000 */
[----:B------:R-:W-:Y:S02]  /*1a50*/  @!UP0 USHF.R.U32.HI UR7, URZ, UR9, UR7 ;  /* 0x00000009ff078299 */ /* 0x000fe40008011607 */
[----:B------:R-:W-:Y:S02]  /*1a60*/  UIADD3 UR9, UPT, UPT, -UR8, URZ, URZ ;  /* 0x000000ff08097290 */ /* 0x000fe4000fffe1ff */
[----:B------:R-:W-:Y:S02]  /*1a70*/  @!UP0 USEL UR7, UR5, UR7, !UP2 ;  /* 0x0000000705078287 */ /* 0x000fe4000d000000 */
[----:B------:R-:W-:-:S02]  /*1a80*/  UIMAD UR9, UR23, UR9, UR4 ;  /* 0x00000009170972a4 */ /* 0x000fc4000f8e0204 */
[----:B------:R-:W-:Y:S02]  /*1a90*/  @!UP0 UIADD3 UR8, UPT, UPT, UR8, -UR7, URZ ;  /* 0x8000000708088290 */ /* 0x000fe4000fffe0ff */
[----:B------:R-:W-:Y:S02]  /*1aa0*/  @!UP0 UIMAD UR6, UR9, UR6, UR7 ;  /* 0x00000006090682a4 */ /* 0x000fe4000f8e0207 */
[----:B------:R-:W-:Y:S02]  /*1ab0*/  @!UP0 UIMAD UR4, UR8, UR23, UR5 ;  /* 0x00000017080482a4 */ /* 0x000fe4000f8e0205 */
[----:B------:R-:W-:Y:S02]  /*1ac0*/  UIMAD UR20, UR26, UR20, UR29 ;  /* 0x000000141a1472a4 */ /* 0x000fe4000f8e021d */
[----:B------:R-:W-:Y:S01]  /*1ad0*/  UIMAD UR25, UR4, UR14, UR25 ;  /* 0x0000000e041972a4 */ /* 0x000fe2000f8e0219 */
[----:B------:R-:W-:Y:S02]  /*1ae0*/  @!UP0 UMOV UR5, UR6 ;  /* 0x0000000600058c82 */ /* 0x000fe40008000000 */
[----:B------:R-:W-:-:S12]  /*1af0*/  UIMAD UR20, UR5, UR26, UR20 ;  /* 0x0000001a051472a4 */ /* 0x000fd8000f8e0214 */
.L_x_19:
[----:B------:R-:W-:-:S09]  /*1b00*/  UISETP.NE.AND UP0, UPT, UR27, 0x1, UPT ;  /* 0x000000011b00788c */ /* 0x000fd2000bf05270 */
[----:B------:R-:W-:Y:S05]  /*1b10*/  BRA.U UP0, `(.L_x_20) ;  /* 0x0000000100447547 */ /* 0x000fea000b800000 */
[----:B------:R-:W2:Y:S01]  /*1b20*/  LDCU.128 UR8, c[0x0][0xb10] ;  /* 0x00016200ff0877ac */ /* 0x000ea20008000c00 */
[----:B------:R-:W3:Y:S01]  /*1b30*/  LDCU UR12, c[0x0][0xb0c] ;  /* 0x00016180ff0c77ac */ /* 0x000ee20008000800 */
[----:B------:R-:W4:Y:S01]  /*1b40*/  LDCU UR13, c[0x0][0xb20] ;  /* 0x00016400ff0d77ac */ /* 0x000f220008000800 */
[----:B--2---:R-:W-:Y:S02]  /*1b50*/  UIMAD.WIDE.U32 UR6, UR20, UR8, URZ ;  /* 0x00000008140672a5 */ /* 0x004fe4000f8e00ff */
[----:B------:R-:W-:Y:S02]  /*1b60*/  UIMAD.WIDE.U32 UR4, UR25, UR11, URZ ;  /* 0x0000000b190472a5 */ /* 0x000fe4000f8e00ff */
[----:B---3--:R-:W-:Y:S02]  /*1b70*/  UISETP.NE.AND UP1, UPT, UR12, 0x1, UPT ;  /* 0x000000010c00788c */ /* 0x008fe4000bf25270 */
[----:B------:R-:W-:Y:S01]  /*1b80*/  UISETP.NE.AND UP0, UPT, UR10, 0x1, UPT ;  /* 0x000000010a00788c */ /* 0x000fe2000bf05270 */
[----:B------:R-:W-:-:S02]  /*1b90*/  UMOV UR6, UR7 ;  /* 0x0000000700067c82 */ /* 0x000fc40008000000 */
[----:B------:R-:W-:Y:S01]  /*1ba0*/  UMOV UR4, UR5 ;  /* 0x0000000500047c82 */ /* 0x000fe20008000000 */
[----:B------:R-:W-:Y:S02]  /*1bb0*/  USHF.R.U32.HI UR6, URZ, UR9, UR6 ;  /* 0x00000009ff067299 */ /* 0x000fe40008011606 */
[----:B----4-:R-:W-:Y:S02]  /*1bc0*/  USHF.R.U32.HI UR4, URZ, UR13, UR4 ;  /* 0x0000000dff047299 */ /* 0x010fe40008011604 */
[----:B------:R-:W-:Y:S02]  /*1bd0*/  USEL UR5, UR20, UR6, !UP1 ;  /* 0x0000000614057287 */ /* 0x000fe4000c800000 */
[----:B------:R-:W-:-:S04]  /*1be0*/  USEL UR4, UR25, UR4, !UP0 ;  /* 0x0000000419047287 */ /* 0x000fc8000c000000 */
[----:B------:R-:W-:Y:S02]  /*1bf0*/  UIADD3 UR6, UPT, UPT, -UR4, UR5, URZ ;  /* 0x0000000504067290 */ /* 0x000fe4000fffe1ff */
[----:B------:R-:W-:Y:S02]  /*1c00*/  UIADD3 UR4, UPT, UPT, UR4, -UR5, URZ ;  /* 0x8000000504047290 */ /* 0x000fe4000fffe0ff */
[----:B------:R-:W-:Y:S02]  /*1c10*/  UIMAD UR25, UR6, UR10, UR25 ;  /* 0x0000000a061972a4 */ /* 0x000fe4000f8e0219 */
[----:B------:R-:W-:-:S12]  /*1c20*/  UIMAD UR20, UR4, UR12, UR20 ;  /* 0x0000000c041472a4 */ /* 0x000fd8000f8e0214 */
.L_x_20:
[----:B------:R-:W-:Y:S05]  /*1c30*/  BRA.U !UP6, `(.L_x_21) ;  /* 0x000000010e0c7547 */ /* 0x000fea000b800000 */
[----:B------:R-:W-:Y:S01]  /*1c40*/  UCGABAR_WAIT ;  /* 0x0000000000007dc7 */ /* 0x000fe20008000000 */
[----:B------:R-:W-:Y:S01]  /*1c50*/  CCTL.IVALL ;  /* 0x00000000ff00798f */ /* 0x000fe20002000000 */
[----:B------:R-:W-:Y:S05]  /*1c60*/  BRA `(.L_x_22) ;  /* 0x0000000000047947 */ /* 0x000fea0003800000 */
.L_x_21:
[----:B------:R-:W-:Y:S06]  /*1c70*/  BAR.SYNC.DEFER_BLOCKING 0x0 ;  /* 0x0000000000007b1d */ /* 0x000fec0000010000 */
.L_x_22:
[----:B------:R-:W-:Y:S05]  /*1c80*/  BRA.U UP3, `(.L_x_23) ;  /* 0x00000025034c7547 */ /* 0x000fea000b800000 */
[----:B------:R-:W2:Y:S01]  /*1c90*/  LDCU UR6, c[0x0][0x38c] ;  /* 0x00007180ff0677ac */ /* 0x000ea20008000800 */
[----:B------:R-:W3:Y:S01]  /*1ca0*/  S2UR UR8, SR_CgaCtaId ;  /* 0x00000000000879c3 */ /* 0x000ee20000008800 */
[----:B------:R-:W-:Y:S01]  /*1cb0*/  PLOP3.LUT P1, PT, PT, PT, UP4, 0x80, 0x8 ;  /* 0x000000000008781c */ /* 0x000fe20003f2f048 */
[----:B------:R-:W-:Y:S01]  /*1cc0*/  IMAD.MOV.U32 R12, RZ, RZ, 0x1 ;  /* 0x00000001ff0c7424 */ /* 0x000fe200078e00ff */
[----:B------:R-:W-:Y:S01]  /*1cd0*/  UMOV UR13, 0x400 ;  /* 0x00000400000d7882 */ /* 0x000fe20000000000 */
[----:B------:R-:W-:Y:S01]  /*1ce0*/  USHF.L.U32 UR7, UR29, 0x6, URZ ;  /* 0x000000061d077899 */ /* 0x000fe200080006ff */
[----:B------:R-:W-:Y:S01]  /*1cf0*/  ISETP.NE.AND P2, PT, R0, RZ, P3 ;  /* 0x000000ff0000720c */ /* 0x000fe20001f45270 */
[----:B------:R-:W-:Y:S01]  /*1d00*/  UISETP.NE.AND UP1, UPT, UR22, URZ, UPT ;  /* 0x000000ff1600728c */ /* 0x000fe2000bf25270 */
[----:B------:R-:W-:Y:S01]  /*1d10*/  PLOP3.LUT P1, PT, P1, PT, PT, 0x8, 0x80 ;  /* 0x000000000080781c */ /* 0x000fe20000f2e170 */
[----:B------:R-:W-:Y:S01]  /*1d20*/  USHF.L.U32 UR46, UR29, 0x5, URZ ;  /* 0x000000051d2e7899 */ /* 0x000fe200080006ff */
[----:B------:R-:W-:Y:S01]  /*1d30*/  CS2R R10, SRZ ;  /* 0x00000000000a7805 */ /* 0x000fe2000001ff00 */
[----:B------:R-:W-:Y:S01]  /*1d40*/  IMAD.MOV.U32 R9, RZ, RZ, RZ ;  /* 0x000000ffff097224 */ /* 0x000fe200078e00ff */
[----:B------:R-:W4:Y:S01]  /*1d50*/  LDCU UR39, c[0x0][0x370] ;  /* 0x00006e00ff2777ac */ /* 0x000f220008000800 */
[----:B------:R-:W-:Y:S01]  /*1d60*/  IMAD.MOV.U32 R8, RZ, RZ, 0x1 ;  /* 0x00000001ff087424 */ /* 0x000fe200078e00ff */
[----:B------:R-:W-:-:S02]  /*1d70*/  USEL UR21, UR43, 0x2, UP1 ;  /* 0x000000022b157887 */ /* 0x000fc40008800000 */
[----:B--2---:R-:W-:Y:S02]  /*1d80*/  UIADD3 UR5, UPT, UPT, UR6, 0x1f, URZ ;  /* 0x0000001f06057890 */ /* 0x004fe4000fffe0ff */
[----:B------:R-:W-:Y:S02]  /*1d90*/  UIADD3 UR47, UPT, UPT, UR6, 0x3e, URZ ;  /* 0x0000003e062f7890 */ /* 0x000fe4000fffe0ff */
[----:B------:R-:W-:Y:S01]  /*1da0*/  USHF.R.S32.HI UR4, URZ, 0x1f, UR5 ;  /* 0x0000001fff047899 */ /* 0x000fe20008011405 */
[----:B------:R-:W2:Y:S03]  /*1db0*/  LDCU.64 UR26, c[0x0][0x348] ;  /* 0x00006900ff1a77ac */ /* 0x000ea60008000a00 */
[----:B------:R-:W-:Y:S02]  /*1dc0*/  ULEA.HI UR4, UR4, UR5, URZ, 0x5 ;  /* 0x0000000504047291 */ /* 0x000fe4000f8f28ff */
[----:B---3--:R-:W-:-:S02]  /*1dd0*/  ULEA UR13, UR8, UR13, 0x18 ;  /* 0x0000000d080d7291 */ /* 0x008fc4000f8ec0ff */
[----:B------:R-:W-:Y:S02]  /*1de0*/  USHF.R.S32.HI UR41, URZ, 0x5, UR4 ;  /* 0x00000005ff297899 */ /* 0x000fe40008011404 */
[----:B------:R-:W-:Y:S02]  /*1df0*/  UIADD3 UR4, UPT, UPT, UR6, -0x1, URZ ;  /* 0xffffffff06047890 */ /* 0x000fe4000fffe0ff */
[----:B------:R-:W-:Y:S02]  /*1e00*/  UISETP.LT.U32.AND UP0, UPT, UR41, 0x23, UPT ;  /* 0x000000232900788c */ /* 0x000fe4000bf01070 */
[----:B------:R-:W-:Y:S02]  /*1e10*/  UISETP.GE.U32.AND UP2, UPT, UR4, -0x3f, UPT ;  /* 0xffffffc10400788c */ /* 0x000fe4000bf46070 */
[----:B------:R-:W-:Y:S02]  /*1e20*/  USEL UR40, UR41, 0x23, UP0 ;  /* 0x0000002329287887 */ /* 0x000fe40008000000 */
[----:B------:R-:W-:-:S02]  /*1e30*/  ULOP3.LUT UR5, UR7, 0x40, URZ, 0xc0, !UPT ;  /* 0x0000004007057892 */ /* 0x000fc4000f8ec0ff */
[----:B------:R-:W-:Y:S02]  /*1e40*/  UIADD3 UR4, UPT, UPT, UR40, -0x1, URZ ;  /* 0xffffffff28047890 */ /* 0x000fe4000fffe0ff */
[----:B------:R-:W-:Y:S01]  /*1e50*/  ULEA UR30, UR28, UR13, 0x1 ;  /* 0x0000000d1c1e7291 */ /* 0x000fe2000f8e08ff */
[----:B------:R-:W3:Y:S02]  /*1e60*/  LDCU UR38, c[0x0][0x374] ;  /* 0x00006e80ff2677ac */ /* 0x000ee40008000800 */
[----:B------:R-:W-:Y:S02]  /*1e70*/  @UP2 UIADD3 UR4, UPT, UPT, UR40, URZ, URZ ;  /* 0x000000ff28042290 */ /* 0x000fe4000fffe0ff */
[----:B------:R-:W-:Y:S02]  /*1e80*/  ULOP3.LUT UR46, UR46, 0x20, URZ, 0xc0, !UPT ;  /* 0x000000202e2e7892 */ /* 0x000fe4000f8ec0ff */
[----:B------:R-:W-:Y:S02]  /*1e90*/  ULEA.HI UR45, UR28, UR5, URZ, 0x1b ;  /* 0x000000051c2d7291 */ /* 0x000fe4000f8fd8ff */
[----:B------:R-:W-:-:S02]  /*1ea0*/  UIADD3 UR30, UPT, UPT, UR30, 0x3500, URZ ;  /* 0x000035001e1e7890 */ /* 0x000fc4000fffe0ff */
[----:B------:R-:W-:Y:S02]  /*1eb0*/  UIADD3 UR44, UPT, UPT, UR41, -UR40, URZ ;  /* 0x80000028292c7290 */ /* 0x000fe4000fffe0ff */
[----:B------:R-:W-:Y:S02]  /*1ec0*/  UIADD3 UR29, UPT, UPT, UR4, 0x1, URZ ;  /* 0x00000001041d7890 */ /* 0x000fe4000fffe0ff */
[----:B------:R-:W-:Y:S01]  /*1ed0*/  UIADD3 UR43, UPT, UPT, -UR4, URZ, URZ ;  /* 0x000000ff042b7290 */ /* 0x000fe2000fffe1ff */
[----:B--2-4-:R-:W-:-:S11]  /*1ee0*/  UMOV UR6, URZ ;  /* 0x000000ff00067c82 */ /* 0x014fd60008000000 */
.L_x_43:
[----:B------:R-:W2:Y:S02]  /*1ef0*/  S2UR UR4, SR_CgaCtaId ;  /* 0x00000000000479c3 */ /* 0x000ea40000008800 */
[----:B--2---:R-:W-:-:S09]  /*1f00*/  UISETP.NE.AND UP0, UPT, UR4, URZ, UPT ;  /* 0x000000ff0400728c */ /* 0x004fd2000bf05270 */
[----:B------:R-:W-:Y:S05]  /*1f10*/  BRA.U UP0, `(.L_x_24) ;  /* 0x0000000100287547 */ /* 0x000fea000b800000 */
[----:B------:R-:W-:Y:S02]  /*1f20*/  LEA R0, R9, UR13, 0x3 ;  /* 0x0000000d09007c11 */ /* 0x000fe4000f8e18ff */
[----:B------:R-:W-:-:S04]  /*1f30*/  SHF.L.U32 R2, R8, 0x1f, RZ ;  /* 0x0000001f08027819 */ /* 0x000fc800000006ff */
[----:B------:R-:W2:Y:S02]  /*1f40*/  SYNCS.PHASECHK.TRANS64.TRYWAIT P0, [R0+URZ+0x2e0], R2 ;  /* 0x0002e002000075a7 */ /* 0x000ea400080011ff */
[----:B--2---:R-:W-:Y:S05]  /*1f50*/  @!P0 BRA `(.L_x_25) ;  /* 0x0000007000988947 */ /* 0x004fea0003800000 */
.L_x_165:
[----:B------:R-:W-:Y:S01]  /*1f60*/  VIADD R9, R9, 0x1 ;  /* 0x0000000109097836 */ /* 0x000fe20000000000 */
[----:B------:R2:W-:Y:S04]  /*1f70*/  SYNCS.ARRIVE.TRANS64.A1T0 RZ, [R0+URZ+0x2d0], RZ ;  /* 0x0002d0ff00ff79a7 */ /* 0x0005e800081000ff */
[----:B------:R-:W-:-:S04]  /*1f80*/  ISETP.NE.AND P0, PT, R9, 0x2, PT ;  /* 0x000000020900780c */ /* 0x000fc80003f05270 */
[----:B------:R-:W-:Y:S02]  /*1f90*/  SEL R9, R9, RZ, P0 ;  /* 0x000000ff09097207 */ /* 0x000fe40000000000 */
[----:B--2---:R-:W-:-:S04]  /*1fa0*/  SEL R0, RZ, 0x1, P0 ;  /* 0x00000001ff007807 */ /* 0x004fc80000000000 */
[----:B------:R-:W-:-:S07]  /*1fb0*/  LOP3.LUT R8, R8, R0, RZ, 0x3c, !PT ;  /* 0x0000000008087212 */ /* 0x000fce00078e3cff */
.L_x_24:
[----:B------:R-:W-:Y:S01]  /*1fc0*/  ULEA UR4, UR6, UR13, 0x3 ;  /* 0x0000000d06047291 */ /* 0x000fe2000f8e18ff */
[----:B------:R-:W-:Y:S01]  /*1fd0*/  SHF.L.U32 R0, R12, 0x1f, RZ ;  /* 0x0000001f0c007819 */ /* 0x000fe200000006ff */
[----:B------:R-:W-:Y:S02]  /*1fe0*/  UISETP.GE.U32.AND UP0, UPT, UR47, 0x3f, UPT ;  /* 0x0000003f2f00788c */ /* 0x000fe4000bf06070 */
[----:B------:R-:W-:Y:S01]  /*1ff0*/  ULEA UR11, UR25, UR46, 0x6 ;  /* 0x0000002e190b7291 */ /* 0x000fe2000f8e30ff */
[----:B------:R-:W-:-:S04]  /*2000*/  UMOV UR7, URZ ;  /* 0x000000ff00077c82 */ /* 0x000fc80008000000 */
[----:B------:R2:W4:Y:S01]  /*2010*/  SYNCS.PHASECHK.TRANS64.TRYWAIT P0, [UR4+0x118], R0 ;  /* 0x00011800ff0075a7 */ /* 0x0005220008001104 */
[----:B------:R-:W-:-:S04]  /*2020*/  ULEA.HI UR4, UR20, UR20, URZ, 0x1 ;  /* 0x0000001414047291 */ /* 0x000fc8000f8f08ff */
[----:B------:R-:W-:-:S04]  /*2030*/  USHF.L.U32 UR4, UR4, 0x6, URZ ;  /* 0x0000000604047899 */ /* 0x000fc800080006ff */
[----:B------:R-:W-:-:S04]  /*2040*/  ULOP3.LUT UR35, UR4, 0xffffff80, URZ, 0xc0, !UPT ;  /* 0xffffff8004237892 */ /* 0x000fc8000f8ec0ff */
[----:B------:R-:W-:Y:S01]  /*2050*/  UIADD3 UR35, UPT, UPT, UR45, UR35, URZ ;  /* 0x000000232d237290 */ /* 0x000fe2000fffe0ff */
[----:B------:R-:W-:Y:S11]  /*2060*/  BRA.U !UP0, `(.L_x_26) ;  /* 0x0000000108c87547 */ /* 0x000ff6000b800000 */
[----:B------:R-:W-:Y:S01]  /*2070*/  UMOV UR16, UR43 ;  /* 0x0000002b00107c82 */ /* 0x000fe20008000000 */
[----:B------:R-:W-:Y:S01]  /*2080*/  UMOV UR4, UR6 ;  /* 0x0000000600047c82 */ /* 0x000fe20008000000 */
[----:B------:R-:W-:-:S05]  /*2090*/  UMOV UR34, URZ ;  /* 0x000000ff00227c82 */ /* 0x000fca0008000000 */
.L_x_32:
[----:B------:R-:W-:Y:S01]  /*20a0*/  ULEA UR33, UR4, UR13, 0x3 ;  /* 0x0000000d04217291 */ /* 0x000fe2000f8e18ff */
[----:B------:R-:W-:Y:S01]  /*20b0*/  @P3 MOV R2, 0x3000 ;  /* 0x0000300000023802 */ /* 0x000fe20000000f00 */
[----:B-12-4-:R-:W-:Y:S10]  /*20c0*/  @P0 BRA `(.L_x_27) ;  /* 0x00000000000c0947 */ /* 0x016ff40003800000 */
[----:B------:R-:W-:-:S04]  /*20d0*/  SHF.L.U32 R3, R12, 0x1f, RZ ;  /* 0x0000001f0c037819 */ /* 0x000fc800000006ff */
[----:B------:R-:W4:Y:S02]  /*20e0*/  SYNCS.PHASECHK.TRANS64.TRYWAIT P0, [UR33+0x118], R3 ;  /* 0x00011803ff0075a7 */ /* 0x000f240008001121 */
[----:B----4-:R-:W-:Y:S05]  /*20f0*/  @!P0 BRA `(.L_x_28) ;  /* 0x0000007000448947 */ /* 0x010fea0003800000 */
.L_x_27:
[----:B------:R4:W-:Y:S01]  /*2100*/  @P3 SYNCS.ARRIVE.TRANS64 RZ, [UR33], R2 ;  /* 0x00000002ffff39a7 */ /* 0x0009e20008000021 */
[----:B------:R-:W-:Y:S02]  /*2110*/  ULOP3.LUT UR5, UR21, 0x2, URZ, 0xfc, !UPT ;  /* 0x0000000215057892 */ /* 0x000fe4000f8efcff */
[----:B------:R-:W-:Y:S02]  /*2120*/  UIADD3 UR16, UPT, UPT, UR16, 0x1, URZ ;  /* 0x0000000110107890 */ /* 0x000fe4000fffe0ff */
[----:B------:R-:W-:Y:S02]  /*2130*/  UISETP.NE.AND UP0, UPT, UR5, 0x2, UPT ;  /* 0x000000020500788c */ /* 0x000fe4000bf05270 */
[----:B------:R-:W-:-:S07]  /*2140*/  UISETP.NE.AND UP2, UPT, UR16, 0x1, UPT ;  /* 0x000000011000788c */ /* 0x000fce000bf45270 */
[----:B------:R-:W-:Y:S05]  /*2150*/  BRA.U UP0, `(.L_x_29) ;  /* 0x0000000100047547 */ /* 0x000fea000b800000 */
[----:B-1-3--:R-:W-:Y:S05]  /*2160*/  BPT.TRAP 0x1 ;  /* 0x000000040000795c */ /* 0x00afea0000300000 */
.L_x_29:
[----:B------:R-:W-:Y:S04]  /*2170*/  BSSY.RECONVERGENT B0, `(.L_x_30) ;  /* 0x0000003000007945 */ /* 0x000fe80003800200 */
[----:B------:R-:W-:Y:S05]  /*2180*/  @!P2 BRA `(.L_x_31) ;  /* 0x000000000004a947 */ /* 0x000fea0003800000 */
[----:B-1-3--:R-:W-:Y:S05]  /*2190*/  BPT.TRAP 0x1 ;  /* 0x000000040000795c */ /* 0x00afea0000300000 */
.L_x_31:
[----:B-1-3--:R-:W-:Y:S05]  /*21a0*/  BSYNC.RECONVERGENT B0 ;  /* 0x0000000000007941 */ /* 0x00afea0003800200 */
.L_x_30:
[----:B------:R-:W-:Y:S02]  /*21b0*/  UIADD3 UR5, UPT, UPT, UR4, 0x1, URZ ;  /* 0x0000000104057890 */ /* 0x000fe4000fffe0ff */
[----:B------:R-:W-:Y:S02]  /*21c0*/  USHF.L.U32 UR8, UR4, 0xb, URZ ;  /* 0x0000000b04087899 */ /* 0x000fe400080006ff */
[----:B------:R-:W-:Y:S02]  /*21d0*/  UISETP.NE.AND UP0, UPT, UR5, 0x23, UPT ;  /* 0x000000230500788c */ /* 0x000fe4000bf05270 */
[----:B------:R-:W-:Y:S02]  /*21e0*/  ULOP3.LUT UR32, UR8, UR28, URZ, 0xfc, !UPT ;  /* 0x0000001c08207292 */ /* 0x000fe4000f8efcff */
[----:B------:R-:W-:Y:S02]  /*21f0*/  USEL UR7, URZ, 0x1, UP0 ;  /* 0x00000001ff077887 */ /* 0x000fe40008000000 */
[----:B------:R-:W-:-:S02]  /*2200*/  USEL UR6, UR5, URZ, UP0 ;  /* 0x000000ff05067287 */ /* 0x000fc40008000000 */
[----:B------:R-:W-:Y:S02]  /*2210*/  UIADD3 UR14, UP1, UPT, UR26, 0x80, URZ ;  /* 0x000000801a0e7890 */ /* 0x000fe4000ff3e0ff */
[----:B------:R-:W-:Y:S01]  /*2220*/  ULEA UR5, UR6, UR13, 0x3 ;  /* 0x0000000d06057291 */ /* 0x000fe2000f8e18ff */
[----:B------:R-:W-:Y:S01]  /*2230*/  LOP3.LUT R12, R12, UR7, RZ, 0x3c, !PT ;  /* 0x000000070c0c7c12 */ /* 0x000fe2000f8e3cff */
[----:B------:R-:W-:Y:S02]  /*2240*/  ULEA UR32, UR32, UR13, 0x1 ;  /* 0x0000000d20207291 */ /* 0x000fe4000f8e08ff */
[----:B------:R-:W-:Y:S01]  /*2250*/  UIADD3 UR4, UP0, UPT, UR26, 0x180, URZ ;  /* 0x000001801a047890 */ /* 0x000fe2000ff1e0ff */
[----:B--2---:R-:W-:Y:S01]  /*2260*/  SHF.L.U32 R0, R12, 0x1f, RZ ;  /* 0x0000001f0c007819 */ /* 0x004fe200000006ff */
[----:B------:R-:W-:Y:S02]  /*2270*/  ULOP3.LUT UR33, UR33, 0xfefffff8, URZ, 0xc0, !UPT ;  /* 0xfefffff821217892 */ /* 0x000fe4000f8ec0ff */
[----:B------:R-:W-:Y:S01]  /*2280*/  UIADD3.X UR15, UPT, UPT, URZ, UR27, URZ, UP1, !UPT ;  /* 0x0000001bff0f7290 */ /* 0x000fe20008ffe4ff */
[----:B------:R1:W2:Y:S01]  /*2290*/  SYNCS.PHASECHK.TRANS64.TRYWAIT P0, [UR5+0x118], R0 ;  /* 0x00011800ff0075a7 */ /* 0x0002a20008001105 */
[----:B------:R-:W-:-:S02]  /*22a0*/  UIADD3 UR32, UPT, UPT, UR32, 0x3500, URZ ;  /* 0x0000350020207890 */ /* 0x000fc4000fffe0ff */
[----:B------:R-:W-:Y:S02]  /*22b0*/  UPRMT UR7, URZ, 0x5410, UR24 ;  /* 0x00005410ff077896 */ /* 0x000fe40008000018 */
[----:B------:R-:W-:Y:S02]  /*22c0*/  UIADD3 UR8, UPT, UPT, UR13, 0x26500, UR8 ;  /* 0x000265000d087890 */ /* 0x000fe4000fffe008 */
[----:B------:R-:W-:Y:S01]  /*22d0*/  UIADD3.X UR5, UPT, UPT, URZ, UR27, URZ, UP0, !UPT ;  /* 0x0000001bff057290 */ /* 0x000fe200087fe4ff */
[----:B------:R-:W-:Y:S01]  /*22e0*/  UMOV UR18, 0x0 ;  /* 0x0000000000127882 */ /* 0x000fe20000000000 */
[----:B------:R-:W-:Y:S01]  /*22f0*/  UMOV UR19, 0x10000000 ;  /* 0x1000000000137882 */ /* 0x000fe20000000000 */
[----:B------:R-:W-:Y:S01]  /*2300*/  UMOV UR10, UR34 ;  /* 0x00000022000a7c82 */ /* 0x000fe20008000000 */
[----:B------:R-:W-:Y:S01]  /*2310*/  UMOV UR12, UR36 ;  /* 0x00000024000c7c82 */ /* 0x000fe20008000000 */
[----:B------:R-:W-:Y:S01]  /*2320*/  UMOV UR9, UR33 ;  /* 0x0000002100097c82 */ /* 0x000fe20008000000 */
[----:B------:R3:W-:Y:S03]  /*2330*/  UTMALDG.3D.MULTICAST.2CTA [UR32], [UR14], UR7, desc[UR18] ;  /* 0x000012200e0073b4 */ /* 0x0007e60008211807 */
[----:B------:R4:W-:Y:S01]  /*2340*/  UTMALDG.3D.2CTA [UR8], [UR4], desc[UR18] ;  /* 0x00001208040075b4 */ /* 0x0009e20008211000 */
[----:B---3--:R-:W-:Y:S01]  /*2350*/  UIADD3 UR34, UPT, UPT, UR34, 0x20, URZ ;  /* 0x0000002022227890 */ /* 0x008fe2000fffe0ff */
[----:B------:R-:W-:Y:S01]  /*2360*/  UMOV UR7, UR29 ;  /* 0x0000001d00077c82 */ /* 0x000fe20008000000 */
[----:B----4-:R-:W-:Y:S01]  /*2370*/  UMOV UR4, UR6 ;  /* 0x0000000600047c82 */ /* 0x010fe20008000000 */
[----:B------:R-:W-:Y:S09]  /*2380*/  BRA.U UP2, `(.L_x_32) ;  /* 0xfffffffd02447547 */ /* 0x000ff2000b83ffff */
.L_x_26:
[----:B------:R-:W-:Y:S01]  /*2390*/  ULEA UR4, UR6, UR13, 0x3 ;  /* 0x0000000d06047291 */ /* 0x000fe2000f8e18ff */
[----:B-12---:R-:W-:Y:S01]  /*23a0*/  SHF.L.U32 R0, R12, 0x1f, RZ ;  /* 0x0000001f0c007819 */ /* 0x006fe200000006ff */
[----:B------:R-:W-:Y:S01]  /*23b0*/  @!P1 SYNCS.ARRIVE.TRANS64.A1T0 RZ, [UR13+0x268], RZ ;  /* 0x000268ffffff99a7 */ /* 0x000fe2000810000d */
[----:B------:R-:W-:-:S06]  /*23c0*/  UISETP.GT.AND UP0, UPT, UR41, UR40, UPT ;  /* 0x000000282900728c */ /* 0x000fcc000bf04270 */
[----:B----4-:R1:W2:Y:S03]  /*23d0*/  SYNCS.PHASECHK.TRANS64.TRYWAIT P0, [UR4+0x118], R0 ;  /* 0x00011800ff0075a7 */ /* 0x0102a60008001104 */
[----:B------:R-:W-:Y:S05]  /*23e0*/  BRA.U !UP0, `(.L_x_33) ;  /* 0x0000000108c07547 */ /* 0x000fea000b800000 */
[----:B------:R-:W-:Y:S01]  /*23f0*/  UIADD3 UR25, UPT, UPT, UR44, UR7, URZ ;  /* 0x000000072c197290 */ /* 0x000fe2000fffe0ff */
[----:B------:R-:W-:-:S11]  /*2400*/  UMOV UR4, UR6 ;  /* 0x0000000600047c82 */ /* 0x000fd60008000000 */
.L_x_39:
[----:B------:R-:W-:Y:S01]  /*2410*/  ULEA UR17, UR4, UR13, 0x3 ;  /* 0x0000000d04117291 */ /* 0x000fe2000f8e18ff */
[----:B--2---:R-:W-:Y:S01]  /*2420*/  @P3 MOV R2, 0x3000 ;  /* 0x0000300000023802 */ /* 0x004fe20000000f00 */
[----:B-12---:R-:W-:Y:S10]  /*2430*/  @P0 BRA `(.L_x_34) ;  /* 0x00000000000c0947 */ /* 0x006ff40003800000 */
[----:B------:R-:W-:-:S04]  /*2440*/  SHF.L.U32 R3, R12, 0x1f, RZ ;  /* 0x0000001f0c037819 */ /* 0x000fc800000006ff */
[----:B------:R-:W2:Y:S02]  /*2450*/  SYNCS.PHASECHK.TRANS64.TRYWAIT P0, [UR17+0x118], R3 ;  /* 0x00011803ff0075a7 */ /* 0x000ea40008001111 */
[----:B--2---:R-:W-:Y:S05]  /*2460*/  @!P0 BRA `(.L_x_35) ;  /* 0x0000006c00808947 */ /* 0x004fea0003800000 */
.L_x_34:
[----:B------:R2:W-:Y:S01]  /*2470*/  @P3 SYNCS.ARRIVE.TRANS64 RZ, [UR17], R2 ;  /* 0x00000002ffff39a7 */ /* 0x0005e20008000011 */
[----:B------:R-:W-:-:S04]  /*2480*/  ULOP3.LUT UR5, UR21, 0x2, URZ, 0xfc, !UPT ;  /* 0x0000000215057892 */ /* 0x000fc8000f8efcff */
[----:B------:R-:W-:-:S09]  /*2490*/  UISETP.NE.AND UP0, UPT, UR5, 0x2, UPT ;  /* 0x000000020500788c */ /* 0x000fd2000bf05270 */
[----:B------:R-:W-:Y:S05]  /*24a0*/  BRA.U UP0, `(.L_x_36) ;  /* 0x0000000100047547 */ /* 0x000fea000b800000 */
[----:B---3--:R-:W-:Y:S05]  /*24b0*/  BPT.TRAP 0x1 ;  /* 0x000000040000795c */ /* 0x008fea0000300000 */
.L_x_36:
[----:B------:R-:W-:Y:S04]  /*24c0*/  BSSY.RECONVERGENT B0, `(.L_x_37) ;  /* 0x0000003000007945 */ /* 0x000fe80003800200 */
[----:B------:R-:W-:Y:S05]  /*24d0*/  @!P2 BRA `(.L_x_38) ;  /* 0x000000000004a947 */ /* 0x000fea0003800000 */
[----:B---3--:R-:W-:Y:S05]  /*24e0*/  BPT.TRAP 0x1 ;  /* 0x000000040000795c */ /* 0x008fea0000300000 */
.L_x_38:
[----:B---3--:R-:W-:Y:S05]  /*24f0*/  BSYNC.RECONVERGENT B0 ;  /* 0x0000000000007941 */ /* 0x008fea0003800200 */
.L_x_37:
[----:B------:R-:W-:Y:S02]  /*2500*/  UIADD3 UR5, UPT, UPT, UR4, 0x1, URZ ;  /* 0x0000000104057890 */ /* 0x000fe4000fffe0ff */
[----:B------:R-:W-:Y:S02]  /*2510*/  UIADD3 UR14, UP1, UPT, UR26, 0x80, URZ ;  /* 0x000000801a0e7890 */ /* 0x000fe4000ff3e0ff */
[----:B------:R-:W-:Y:S02]  /*2520*/  UISETP.NE.AND UP0, UPT, UR5, 0x23, UPT ;  /* 0x000000230500788c */ /* 0x000fe4000bf05270 */
[----:B------:R-:W-:Y:S02]  /*2530*/  ULEA UR16, UR4, UR30, 0xc ;  /* 0x0000001e04107291 */ /* 0x000fe4000f8e60ff */
[----:B------:R-:W-:Y:S02]  /*2540*/  USEL UR8, URZ, 0x1, UP0 ;  /* 0x00000001ff087887 */ /* 0x000fe40008000000 */
[----:B------:R-:W-:-:S02]  /*2550*/  USEL UR6, UR5, URZ, UP0 ;  /* 0x000000ff05067287 */ /* 0x000fc40008000000 */
[----:B------:R-:W-:Y:S02]  /*2560*/  UIADD3 UR22, UP0, UPT, UR26, 0x180, URZ ;  /* 0x000001801a167890 */ /* 0x000fe4000ff1e0ff */
[----:B------:R-:W-:Y:S01]  /*2570*/  LOP3.LUT R12, R12, UR8, RZ, 0x3c, !PT ;  /* 0x000000080c0c7c12 */ /* 0x000fe2000f8e3cff */
[----:B------:R-:W-:Y:S02]  /*2580*/  ULEA UR8, UR4, UR13, 0xb ;  /* 0x0000000d04087291 */ /* 0x000fe4000f8e58ff */
[----:B------:R-:W-:Y:S01]  /*2590*/  ULEA UR5, UR6, UR13, 0x3 ;  /* 0x0000000d06057291 */ /* 0x000fe2000f8e18ff */
[----:B-1----:R-:W-:Y:S01]  /*25a0*/  SHF.L.U32 R0, R12, 0x1f, RZ ;  /* 0x0000001f0c007819 */ /* 0x002fe200000006ff */
[----:B------:R-:W-:Y:S02]  /*25b0*/  USHF.L.U32 UR18, UR7, 0x5, URZ ;  /* 0x0000000507127899 */ /* 0x000fe400080006ff */
[----:B------:R-:W-:Y:S02]  /*25c0*/  ULOP3.LUT UR17, UR17, 0xfefffff8, URZ, 0xc0, !UPT ;  /* 0xfefffff811117892 */ /* 0x000fe4000f8ec0ff */
[----:B------:R-:W-:-:S02]  /*25d0*/  UIADD3.X UR15, UPT, UPT, URZ, UR27, URZ, UP1, !UPT ;  /* 0x0000001bff0f7290 */ /* 0x000fc40008ffe4ff */
[----:B------:R-:W-:Y:S01]  /*25e0*/  UPRMT UR4, URZ, 0x5410, UR24 ;  /* 0x00005410ff047896 */ /* 0x000fe20008000018 */
[----:B------:R4:W1:Y:S01]  /*25f0*/  SYNCS.PHASECHK.TRANS64.TRYWAIT P0, [UR5+0x118], R0 ;  /* 0x00011800ff0075a7 */ /* 0x0008620008001105 */
[----:B------:R-:W-:Y:S02]  /*2600*/  UIADD3 UR8, UPT, UPT, UR8, 0x26500, URZ ;  /* 0x0002650008087890 */ /* 0x000fe4000fffe0ff */
[----:B------:R-:W-:Y:S01]  /*2610*/  UIADD3.X UR23, UPT, UPT, URZ, UR27, URZ, UP0, !UPT ;  /* 0x0000001bff177290 */ /* 0x000fe200087fe4ff */
[----:B------:R-:W-:Y:S01]  /*2620*/  UMOV UR32, 0x0 ;  /* 0x0000000000207882 */ /* 0x000fe20000000000 */
[----:B------:R-:W-:Y:S01]  /*2630*/  UMOV UR33, 0x10000000 ;  /* 0x1000000000217882 */ /* 0x000fe20000000000 */
[----:B------:R-:W-:Y:S01]  /*2640*/  UMOV UR19, UR35 ;  /* 0x0000002300137c82 */ /* 0x000fe20008000000 */
[----:B------:R-:W-:Y:S01]  /*2650*/  UMOV UR20, UR36 ;  /* 0x0000002400147c82 */ /* 0x000fe20008000000 */
[----:B------:R-:W-:Y:S01]  /*2660*/  UMOV UR12, UR36 ;  /* 0x00000024000c7c82 */ /* 0x000fe20008000000 */
[----:B------:R-:W-:Y:S01]  /*2670*/  UMOV UR9, UR17 ;  /* 0x0000001100097c82 */ /* 0x000fe20008000000 */
[----:B------:R-:W-:Y:S01]  /*2680*/  UMOV UR10, UR18 ;  /* 0x00000012000a7c82 */ /* 0x000fe20008000000 */
[----:B------:R3:W-:Y:S01]  /*2690*/  UTMALDG.3D.MULTICAST.2CTA [UR16], [UR14], UR4, desc[UR32] ;  /* 0x000020100e0073b4 */ /* 0x0007e20008211804 */
[----:B------:R-:W-:-:S04]  /*26a0*/  UIADD3 UR7, UPT, UPT, UR7, 0x1, URZ ;  /* 0x0000000107077890 */ /* 0x000fc8000fffe0ff */
[----:B------:R-:W-:Y:S01]  /*26b0*/  UISETP.NE.AND UP0, UPT, UR7, UR25, UPT ;  /* 0x000000190700728c */ /* 0x000fe2000bf05270 */
[----:B------:R4:W-:Y:S01]  /*26c0*/  UTMALDG.3D.2CTA [UR8], [UR22], desc[UR32] ;  /* 0x00002008160075b4 */ /* 0x0009e20008211000 */
[----:B---3--:R-:W-:-:S07]  /*26d0*/  UMOV UR4, UR6 ;  /* 0x0000000600047c82 */ /* 0x008fce0008000000 */
[----:B----4-:R-:W-:Y:S05]  /*26e0*/  BRA.U UP0, `(.L_x_39) ;  /* 0xfffffffd00487547 */ /* 0x010fea000b83ffff */
.L_x_33:
[C---:B------:R-:W-:Y:S01]  /*26f0*/  LEA R3, R11.reuse, UR13, 0x3 ;  /* 0x0000000d0b037c11 */ /* 0x040fe2000f8e18ff */
[----:B------:R-:W-:Y:S01]  /*2700*/  NOP ;  /* 0x0000000000007918 */ /* 0x000fe20000000000 */
[----:B-1----:R-:W-:Y:S02]  /*2710*/  SHF.L.U32 R0, R10, 0x1f, RZ ;  /* 0x0000001f0a007819 */ /* 0x002fe400000006ff */
[----:B------:R-:W-:Y:S02]  /*2720*/  LEA R4, R11, UR13, 0x4 ;  /* 0x0000000d0b047c11 */ /* 0x000fe4000f8e20ff */
[----:B--2---:R-:W1:Y:S02]  /*2730*/  SYNCS.PHASECHK.TRANS64.TRYWAIT P0, [R3+URZ+0x270], R0 ;  /* 0x00027000030075a7 */ /* 0x004e6400080011ff */
[----:B-1----:R-:W-:Y:S05]  /*2740*/  @!P0 BRA `(.L_x_40) ;  /* 0x0000006800e08947 */ /* 0x002fea0003800000 */
.L_x_168:
[----:B------:R-:W2:Y:S01]  /*2750*/  LDS.128 R4, [R4+0x300] ;  /* 0x0003000004047984 */ /* 0x000ea20000000c00 */
[----:B------:R-:W-:Y:S01]  /*2760*/  UISETP.GE.AND UP0, UPT, UR42, 0x1, UPT ;  /* 0x000000012a00788c */ /* 0x000fe2000bf06270 */
[----:B------:R-:W-:Y:S01]  /*2770*/  @!PT LDS RZ, [RZ] ;  /* 0x00000000fffff984 */ /* 0x000fe20000000800 */
[----:B------:R-:W-:Y:S01]  /*2780*/  @!PT LDS RZ, [RZ] ;  /* 0x00000000fffff984 */ /* 0x000fe20000000800 */
[----:B------:R-:W-:Y:S01]  /*2790*/  @!PT LDS RZ, [RZ] ;  /* 0x00000000fffff984 */ /* 0x000fe20000000800 */
[----:B------:R-:W-:Y:S01]  /*27a0*/  @!PT LDS RZ, [RZ] ;  /* 0x00000000fffff984 */ /* 0x000fe20000000800 */
[----:B------:R4:W-:Y:S06]  /*27b0*/  MEMBAR.ALL.CTA ;  /* 0x0000000000007992 */ /* 0x0009ec0000008000 */
[----:B----4-:R-:W4:Y:S01]  /*27c0*/  FENCE.VIEW.ASYNC.S ;  /* 0x00000000000073c6 */ /* 0x010f220000000000 */
[----:B--2---:R-:W-:-:S13]  /*27d0*/  LOP3.LUT P0, RZ, R6, 0x1, RZ, 0xc0, !PT ;  /* 0x0000000106ff7812 */ /* 0x004fda000780c0ff */
[----:B----4-:R-:W-:Y:S01]  /*27e0*/  VOTEU.ANY UP1, P0 ;  /* 0x0000000000ff7886 */ /* 0x010fe20000020100 */
[----:B------:R-:W-:-:S13]  /*27f0*/  PLOP3.LUT P0, PT, PT, PT, UP1, 0x80, 0x8 ;  /* 0x000000000008781c */ /* 0x000fda0003f0f018 */
[----:B-1----:R-:W-:Y:S02]  /*2800*/  @P0 LOP3.LUT R0, R5, 0xffff, RZ, 0xc0, !PT ;  /* 0x0000ffff05000812 */ /* 0x002fe400078ec0ff */
[----:B------:R-:W-:Y:S02]  /*2810*/  @P0 MOV R2, R4 ;  /* 0x0000000400020202 */ /* 0x000fe40000000f00 */
[----:B------:R-:W-:Y:S01]  /*2820*/  @P0 R2UR UR5, R0 ;  /* 0x00000000000502ca */ /* 0x000fe200000e0000 */
[----:B------:R-:W-:Y:S01]  /*2830*/  VIADD R0, R3, 0x280 ;  /* 0x0000028003007836 */ /* 0x000fe20000000000 */
[----:B------:R-:W-:Y:S02]  /*2840*/  @P0 SHF.R.U32.HI R4, RZ, 0x10, R5 ;  /* 0x00000010ff040819 */ /* 0x000fe40000011605 */
[----:B------:R-:W-:Y:S02]  /*2850*/  @P0 R2UR UR7, R2 ;  /* 0x00000000020702ca */ /* 0x000fe400000e0000 */
[----:B------:R-:W-:-:S02]  /*2860*/  PRMT R0, RZ, 0x654, R0 ;  /* 0x00000654ff007816 */ /* 0x000fc40000000000 */
[----:B------:R-:W-:Y:S02]  /*2870*/  @P0 R2UR UR4, R4 ;  /* 0x00000000040402ca */ /* 0x000fe400000e0000 */
[----:B------:R1:W-:Y:S03]  /*2880*/  SYNCS.ARRIVE.TRANS64.RED.A1T0 RZ, [R0+URZ], RZ ;  /* 0x000000ff00ff79a7 */ /* 0x0003e600081004ff */
[----:B------:R-:W-:-:S04]  /*2890*/  @UP1 UMOV UR31, UR5 ;  /* 0x00000005001f1c82 */ /* 0x000fc80008000000 */
[----:B------:R-:W-:-:S04]  /*28a0*/  @UP1 UMOV UR37, UR7 ;  /* 0x0000000700251c82 */ /* 0x000fc80008000000 */
[----:B------:R-:W-:Y:S01]  /*28b0*/  @UP1 UMOV UR36, UR4 ;  /* 0x0000000400241c82 */ /* 0x000fe20008000000 */
[----:B------:R-:W-:Y:S05]  /*28c0*/  BRA.U !UP0, `(.L_x_41) ;  /* 0x0000000108d47547 */ /* 0x000fea000b800000 */
[----:B------:R-:W3:Y:S01]  /*28d0*/  LDCU.128 UR16, c[0x0][0xb10] ;  /* 0x00016200ff1077ac */ /* 0x000ee20008000c00 */
[----:B------:R-:W2:Y:S01]  /*28e0*/  LDCU UR12, c[0x0][0xb20] ;  /* 0x00016400ff0c77ac */ /* 0x000ea20008000800 */
[----:B------:R-:W4:Y:S01]  /*28f0*/  LDCU UR20, c[0x0][0xb0c] ;  /* 0x00016180ff1477ac */ /* 0x000f220008000800 */
[----:B------:R-:W1:Y:S01]  /*2900*/  LDCU.64 UR8, c[0x0][0xb28] ;  /* 0x00016500ff0877ac */ /* 0x000e620008000a00 */
[----:B------:R-:W-:Y:S02]  /*2910*/  UISETP.NE.AND UP3, UPT, UR42, 0x1, UPT ;  /* 0x000000012a00788c */ /* 0x000fe4000bf65270 */
[----:B---3--:R-:W-:Y:S02]  /*2920*/  UIMAD.WIDE.U32 UR10, UR38, UR19, URZ ;  /* 0x00000013260a72a5 */ /* 0x008fe4000f8e00ff */
[----:B------:R-:W-:Y:S02]  /*2930*/  UIMAD.WIDE.U32 UR4, UR39, UR16, URZ ;  /* 0x00000010270472a5 */ /* 0x000fe4000f8e00ff */
[----:B------:R-:W-:-:S02]  /*2940*/  UISETP.NE.AND UP0, UPT, UR18, 0x1, UPT ;  /* 0x000000011200788c */ /* 0x000fc4000bf05270 */
[----:B------:R-:W-:Y:S01]  /*2950*/  UIMAD.WIDE.U32 UR22, UR31, UR19, URZ ;  /* 0x000000131f1672a5 */ /* 0x000fe2000f8e00ff */
[----:B------:R-:W-:Y:S02]  /*2960*/  UMOV UR10, UR11 ;  /* 0x0000000b000a7c82 */ /* 0x000fe40008000000 */
[----:B------:R-:W-:Y:S01]  /*2970*/  UMOV UR4, UR5 ;  /* 0x0000000500047c82 */ /* 0x000fe20008000000 */
[----:B--2---:R-:W-:Y:S02]  /*2980*/  USHF.R.U32.HI UR10, URZ, UR12, UR10 ;  /* 0x0000000cff0a7299 */ /* 0x004fe4000801160a */
[----:B----4-:R-:W-:Y:S02]  /*2990*/  UISETP.NE.AND UP2, UPT, UR20, 0x1, UPT ;  /* 0x000000011400788c */ /* 0x010fe4000bf45270 */
[----:B------:R-:W-:Y:S02]  /*29a0*/  USHF.R.U32.HI UR4, URZ, UR17, UR4 ;  /* 0x00000011ff047299 */ /* 0x000fe40008011604 */
[----:B------:R-:W-:-:S02]  /*29b0*/  USEL UR5, UR38, UR10, !UP0 ;  /* 0x0000000a26057287 */ /* 0x000fc4000c000000 */
[----:B------:R-:W-:Y:S02]  /*29c0*/  USEL UR7, UR39, UR4, !UP2 ;  /* 0x0000000427077287 */ /* 0x000fe4000d000000 */
[----:B-1----:R-:W-:Y:S01]  /*29d0*/  UIMAD.WIDE.U32 UR10, UR5, UR8, URZ ;  /* 0x00000008050a72a5 */ /* 0x002fe2000f8e00ff */
[----:B------:R-:W-:Y:S01]  /*29e0*/  UMOV UR4, UR23 ;  /* 0x0000001700047c82 */ /* 0x000fe20008000000 */
[----:B------:R-:W-:Y:S02]  /*29f0*/  UIMAD.WIDE.U32 UR14, UR37, UR16, URZ ;  /* 0x00000010250e72a5 */ /* 0x000fe4000f8e00ff */
[----:B------:R-:W-:-:S03]  /*2a00*/  UIMAD.WIDE.U32 UR22, UR7, UR8, URZ ;  /* 0x00000008071672a5 */ /* 0x000fc6000f8e00ff */
[----:B------:R-:W-:Y:S01]  /*2a10*/  UMOV UR10, UR11 ;  /* 0x0000000b000a7c82 */ /* 0x000fe20008000000 */
[----:B------:R-:W-:Y:S02]  /*2a20*/  USHF.R.U32.HI UR4, URZ, UR12, UR4 ;  /* 0x0000000cff047299 */ /* 0x000fe40008011604 */
[----:B------:R-:W-:Y:S01]  /*2a30*/  @UP3 USHF.R.U32.HI UR5, URZ, UR9, UR10 ;  /* 0x00000009ff053299 */ /* 0x000fe2000801160a */
[----:B------:R-:W-:Y:S01]  /*2a40*/  UMOV UR14, UR15 ;  /* 0x0000000f000e7c82 */ /* 0x000fe20008000000 */
[----:B------:R-:W-:Y:S01]  /*2a50*/  UMOV UR22, UR23 ;  /* 0x0000001700167c82 */ /* 0x000fe20008000000 */
[----:B------:R-:W-:Y:S02]  /*2a60*/  USHF.R.U32.HI UR17, URZ, UR17, UR14 ;  /* 0x00000011ff117299 */ /* 0x000fe4000801160e */
[----:B------:R-:W-:Y:S02]  /*2a70*/  USEL UR4, UR31, UR4, !UP0 ;  /* 0x000000041f047287 */ /* 0x000fe4000c000000 */
[----:B------:R-:W-:-:S02]  /*2a80*/  @UP3 USHF.R.U32.HI UR7, URZ, UR9, UR22 ;  /* 0x00000009ff073299 */ /* 0x000fc40008011616 */
[----:B------:R-:W-:Y:S02]  /*2a90*/  UIMAD UR10, UR42, UR5, URZ ;  /* 0x000000052a0a72a4 */ /* 0x000fe4000f8e02ff */
[----:B------:R-:W-:Y:S02]  /*2aa0*/  USEL UR5, UR37, UR17, !UP2 ;  /* 0x0000001125057287 */ /* 0x000fe4000d000000 */
[----:B------:R-:W-:Y:S02]  /*2ab0*/  UIMAD UR12, UR42, UR7, URZ ;  /* 0x000000072a0c72a4 */ /* 0x000fe4000f8e02ff */
[----:B------:R-:W-:Y:S02]  /*2ac0*/  UISETP.GE.AND UP0, UPT, UR4, UR10, UPT ;  /* 0x0000000a0400728c */ /* 0x000fe4000bf06270 */
[----:B------:R-:W-:Y:S02]  /*2ad0*/  UIMAD.WIDE.U32 UR10, UR4, UR8, URZ ;  /* 0x00000008040a72a5 */ /* 0x000fe4000f8e00ff */
[----:B------:R-:W-:-:S02]  /*2ae0*/  UISETP.GE.OR UP0, UPT, UR5, UR12, UP0 ;  /* 0x0000000c0500728c */ /* 0x000fc40008706670 */
        /* <DEDUP_REMOVED lines=19> */
.L_x_41:
[----:B------:R-:W2:Y:S02]  /*2c20*/  LDCU UR4, c[0x0][0xb30] ;  /* 0x00016600ff0477ac */ /* 0x000ea40008000800 */
[----:B--2---:R-:W-:-:S09]  /*2c30*/  UISETP.NE.AND UP0, UPT, UR4, 0x1, UPT ;  /* 0x000000010400788c */ /* 0x004fd2000bf05270 */
[----:B------:R-:W-:Y:S05]  /*2c40*/  BRA.U UP0, `(.L_x_42) ;  /* 0x0000000100447547 */ /* 0x000fea000b800000 */
[----:B------:R-:W2:Y:S01]  /*2c50*/  LDCU.128 UR16, c[0x0][0xb10] ;  /* 0x00016200ff1077ac */ /* 0x000ea20008000c00 */
[----:B------:R-:W4:Y:S01]  /*2c60*/  LDCU UR10, c[0x0][0xb0c] ;  /* 0x00016180ff0a77ac */ /* 0x000f220008000800 */
[----:B------:R-:W1:Y:S01]  /*2c70*/  LDCU UR7, c[0x0][0xb20] ;  /* 0x00016400ff0777ac */ /* 0x000e620008000800 */
[----:B--2---:R-:W-:Y:S02]  /*2c80*/  UIMAD.WIDE.U32 UR8, UR37, UR16, URZ ;  /* 0x00000010250872a5 */ /* 0x004fe4000f8e00ff */
[----:B------:R-:W-:Y:S02]  /*2c90*/  UIMAD.WIDE.U32 UR4, UR31, UR19, URZ ;  /* 0x000000131f0472a5 */ /* 0x000fe4000f8e00ff */
[----:B----4-:R-:W-:Y:S02]  /*2ca0*/  UISETP.NE.AND UP2, UPT, UR10, 0x1, UPT ;  /* 0x000000010a00788c */ /* 0x010fe4000bf45270 */
[----:B------:R-:W-:Y:S01]  /*2cb0*/  UISETP.NE.AND UP0, UPT, UR18, 0x1, UPT ;  /* 0x000000011200788c */ /* 0x000fe2000bf05270 */
[----:B------:R-:W-:-:S02]  /*2cc0*/  UMOV UR8, UR9 ;  /* 0x0000000900087c82 */ /* 0x000fc40008000000 */
[----:B------:R-:W-:Y:S01]  /*2cd0*/  UMOV UR4, UR5 ;  /* 0x0000000500047c82 */ /* 0x000fe20008000000 */
[----:B------:R-:W-:Y:S02]  /*2ce0*/  USHF.R.U32.HI UR17, URZ, UR17, UR8 ;  /* 0x00000011ff117299 */ /* 0x000fe40008011608 */
[----:B-1----:R-:W-:Y:S02]  /*2cf0*/  USHF.R.U32.HI UR4, URZ, UR7, UR4 ;  /* 0x00000007ff047299 */ /* 0x002fe40008011604 */
[----:B------:R-:W-:Y:S02]  /*2d00*/  USEL UR5, UR37, UR17, !UP2 ;  /* 0x0000001125057287 */ /* 0x000fe4000d000000 */
[----:B------:R-:W-:-:S04]  /*2d10*/  USEL UR4, UR31, UR4, !UP0 ;  /* 0x000000041f047287 */ /* 0x000fc8000c000000 */
[----:B------:R-:W-:Y:S02]  /*2d20*/  UIADD3 UR7, UPT, UPT, UR5, -UR4, URZ ;  /* 0x8000000405077290 */ /* 0x000fe4000fffe0ff */
[----:B------:R-:W-:Y:S02]  /*2d30*/  UIADD3 UR4, UPT, UPT, -UR5, UR4, URZ ;  /* 0x0000000405047290 */ /* 0x000fe4000fffe1ff */
[----:B------:R-:W-:Y:S02]  /*2d40*/  UIMAD UR31, UR7, UR18, UR31 ;  /* 0x00000012071f72a4 */ /* 0x000fe4000f8e021f */
[----:B------:R-:W-:-:S12]  /*2d50*/  UIMAD UR37, UR4, UR10, UR37 ;  /* 0x0000000a042572a4 */ /* 0x000fd8000f8e0225 */
.L_x_42:
[----:B------:R-:W-:Y:S01]  /*2d60*/  VIADD R11, R11, 0x1 ;  /* 0x000000010b0b7836 */ /* 0x000fe20000000000 */
[----:B------:R-:W-:Y:S02]  /*2d70*/  R2UR UR5, R53 ;  /* 0x00000000350572ca */ /* 0x000fe400000e0000 */
[----:B------:R-:W-:Y:S02]  /*2d80*/  R2UR UR4, R52 ;  /* 0x00000000340472ca */ /* 0x000fe400000e0000 */
[C---:B------:R-:W-:Y:S02]  /*2d90*/  ISETP.NE.AND P0, PT, R11.reuse, 0x2, PT ;  /* 0x000000020b00780c */ /* 0x040fe40003f05270 */
[----:B------:R-:W-:Y:S02]  /*2da0*/  PLOP3.LUT P1, PT, PT, PT, PT, 0x80, 0x8 ;  /* 0x000000000008781c */ /* 0x000fe40003f2f070 */
[----:B-1----:R-:W-:Y:S02]  /*2db0*/  SEL R0, RZ, 0x1, P0 ;  /* 0x00000001ff007807 */ /* 0x002fe40000000000 */
[----:B------:R-:W-:-:S02]  /*2dc0*/  SEL R11, R11, RZ, P0 ;  /* 0x000000ff0b0b7207 */ /* 0x000fc40000000000 */
[----:B------:R-:W-:Y:S01]  /*2dd0*/  LOP3.LUT R10, R10, R0, RZ, 0x3c, !PT ;  /* 0x000000000a0a7212 */ /* 0x000fe200078e3cff */
[----:B------:R-:W-:Y:S02]  /*2de0*/  UIADD3 UR20, UPT, UPT, UR37, UR5, URZ ;  /* 0x0000000525147290 */ /* 0x000fe4000fffe0ff */
[----:B------:R-:W-:Y:S01]  /*2df0*/  UIADD3 UR25, UPT, UPT, UR31, UR4, URZ ;  /* 0x000000041f197290 */ /* 0x000fe2000fffe0ff */
[----:B------:R-:W-:Y:S11]  /*2e00*/  BRA.U UP1, `(.L_x_43) ;  /* 0xfffffff101387547 */ /* 0x000ff6000b83ffff */
[----:B------:R-:W-:Y:S01]  /*2e10*/  UIADD3 UR13, UPT, UPT, UR13, 0x118, URZ ;  /* 0x000001180d0d7890 */ /* 0x000fe2000fffe0ff */
[----:B------:R-:W-:-:S03]  /*2e20*/  SHF.L.U32 R2, R12, 0x1f, RZ ;  /* 0x0000001f0c027819 */ /* 0x000fc600000006ff */
[----:B------:R-:W-:-:S09]  /*2e30*/  ULEA UR4, UR6, UR13, 0x3 ;  /* 0x0000000d06047291 */ /* 0x000fd2000f8e18ff */
[----:B------:R-:W1:Y:S02]  /*2e40*/  SYNCS.PHASECHK.TRANS64.TRYWAIT P0, [UR4], R2 ;  /* 0x00000002ff0075a7 */ /* 0x000e640008001104 */
[----:B-1----:R-:W-:Y:S05]  /*2e50*/  @!P0 BRA `(.L_x_44) ;  /* 0x0000006400308947 */ /* 0x002fea0003800000 */
.L_x_170:
[----:B------:R-:W-:-:S04]  /*2e60*/  UIADD3 UR4, UPT, UPT, UR6, 0x1, URZ ;  /* 0x0000000106047890 */ /* 0x000fc8000fffe0ff */
[----:B------:R-:W-:-:S04]  /*2e70*/  UISETP.NE.AND UP0, UPT, UR4, 0x23, UPT ;  /* 0x000000230400788c */ /* 0x000fc8000bf05270 */
[----:B------:R-:W-:Y:S02]  /*2e80*/  USEL UR6, URZ, 0x1, UP0 ;  /* 0x00000001ff067887 */ /* 0x000fe40008000000 */
[----:B------:R-:W-:-:S04]  /*2e90*/  USEL UR4, UR4, URZ, UP0 ;  /* 0x000000ff04047287 */ /* 0x000fc80008000000 */
[----:B------:R-:W-:Y:S01]  /*2ea0*/  ULEA UR5, UR4, UR13, 0x3 ;  /* 0x0000000d04057291 */ /* 0x000fe2000f8e18ff */
[----:B-1----:R-:W-:-:S04]  /*2eb0*/  LOP3.LUT R2, R12, UR6, RZ, 0x3c, !PT ;  /* 0x000000060c027c12 */ /* 0x002fc8000f8e3cff */
[----:B------:R-:W-:-:S04]  /*2ec0*/  SHF.L.U32 R3, R2, 0x1f, RZ ;  /* 0x0000001f02037819 */ /* 0x000fc800000006ff */
[----:B------:R-:W1:Y:S02]  /*2ed0*/  SYNCS.PHASECHK.TRANS64.TRYWAIT P0, [UR5], R3 ;  /* 0x00000003ff0075a7 */ /* 0x000e640008001105 */
[----:B-1----:R-:W-:Y:S05]  /*2ee0*/  @!P0 BRA `(.L_x_45) ;  /* 0x0000006400248947 */ /* 0x002fea0003800000 */
.L_x_172:
[----:B------:R-:W-:-:S04]  /*2ef0*/  UIADD3 UR4, UPT, UPT, UR4, 0x1, URZ ;  /* 0x0000000104047890 */ /* 0x000fc8000fffe0ff */
[----:B------:R-:W-:-:S04]  /*2f00*/  UISETP.NE.AND UP0, UPT, UR4, 0x23, UPT ;  /* 0x000000230400788c */ /* 0x000fc8000bf05270 */
[----:B------:R-:W-:Y:S02]  /*2f10*/  USEL UR6, URZ, 0x1, UP0 ;  /* 0x00000001ff067887 */ /* 0x000fe40008000000 */
[----:B------:R-:W-:-:S04]  /*2f20*/  USEL UR4, UR4, URZ, UP0 ;  /* 0x000000ff04047287 */ /* 0x000fc80008000000 */
[----:B------:R-:W-:Y:S01]  /*2f30*/  ULEA UR5, UR4, UR13, 0x3 ;  /* 0x0000000d04057291 */ /* 0x000fe2000f8e18ff */
[----:B------:R-:W-:-:S04]  /*2f40*/  LOP3.LUT R2, R2, UR6, RZ, 0x3c, !PT ;  /* 0x0000000602027c12 */ /* 0x000fc8000f8e3cff */
[----:B-1----:R-:W-:-:S04]  /*2f50*/  SHF.L.U32 R3, R2, 0x1f, RZ ;  /* 0x0000001f02037819 */ /* 0x002fc800000006ff */
[----:B------:R-:W1:Y:S02]  /*2f60*/  SYNCS.PHASECHK.TRANS64.TRYWAIT P0, [UR5], R3 ;  /* 0x00000003ff0075a7 */ /* 0x000e640008001105 */
[----:B-1----:R-:W-:Y:S05]  /*2f70*/  @!P0 BRA `(.L_x_46) ;  /* 0x0000006400188947 */ /* 0x002fea0003800000 */
.L_x_174:
        /* <DEDUP_REMOVED lines=9> */
.L_x_176:
        /* <DEDUP_REMOVED lines=9> */
.L_x_178:
        /* <DEDUP_REMOVED lines=9> */
.L_x_180:
        /* <DEDUP_REMOVED lines=9> */
.L_x_182:
        /* <DEDUP_REMOVED lines=9> */
.L_x_184:
        /* <DEDUP_REMOVED lines=9> */
.L_x_186:
        /* <DEDUP_REMOVED lines=9> */
.L_x_188:
        /* <DEDUP_REMOVED lines=9> */
.L_x_190:
        /* <DEDUP_REMOVED lines=9> */
.L_x_192:
        /* <DEDUP_REMOVED lines=9> */
.L_x_194:
        /* <DEDUP_REMOVED lines=9> */
.L_x_196:
        /* <DEDUP_REMOVED lines=9> */
.L_x_198:
        /* <DEDUP_REMOVED lines=9> */
.L_x_200:
        /* <DEDUP_REMOVED lines=9> */
.L_x_202:
        /* <DEDUP_REMOVED lines=9> */
.L_x_204:
        /* <DEDUP_REMOVED lines=9> */
.L_x_206:
        /* <DEDUP_REMOVED lines=9> */
.L_x_208:
        /* <DEDUP_REMOVED lines=9> */
.L_x_210:
        /* <DEDUP_REMOVED lines=9> */
.L_x_212:
        /* <DEDUP_REMOVED lines=9> */
.L_x_214:
        /* <DEDUP_REMOVED lines=9> */
.L_x_216:
        /* <DEDUP_REMOVED lines=9> */
.L_x_218:
        /* <DEDUP_REMOVED lines=9> */
.L_x_220:
        /* <DEDUP_REMOVED lines=9> */
.L_x_222:
        /* <DEDUP_REMOVED lines=9> */
.L_x_224:
        /* <DEDUP_REMOVED lines=9> */
.L_x_226:
        /* <DEDUP_REMOVED lines=9> */
.L_x_228:
        /* <DEDUP_REMOVED lines=9> */
.L_x_230:
        /* <DEDUP_REMOVED lines=9> */
.L_x_232:
        /* <DEDUP_REMOVED lines=9> */
.L_x_234:
        /* <DEDUP_REMOVED lines=9> */
.L_x_236:
[----:B------:R-:W-:-:S04]  /*40f0*/  UIADD3 UR4, UPT, UPT, UR4, 0x1, URZ ;  /* 0x0000000104047890 */ /* 0x000fc8000fffe0ff */
[----:B------:R-:W-:-:S04]  /*4100*/  UISETP.NE.AND UP0, UPT, UR4, 0x23, UPT ;  /* 0x000000230400788c */ /* 0x000fc8000bf05270 */
[----:B------:R-:W-:Y:S02]  /*4110*/  USEL UR5, URZ, 0x1, UP0 ;  /* 0x00000001ff057887 */ /* 0x000fe40008000000 */
[----:B------:R-:W-:-:S04]  /*4120*/  USEL UR4, UR4, URZ, UP0 ;  /* 0x000000ff04047287 */ /* 0x000fc80008000000 */
[----:B------:R-:W-:Y:S01]  /*4130*/  ULEA UR4, UR4, UR13, 0x3 ;  /* 0x0000000d04047291 */ /* 0x000fe2000f8e18ff */
[----:B------:R-:W-:-:S04]  /*4140*/  LOP3.LUT R2, R2, UR5, RZ, 0x3c, !PT ;  /* 0x0000000502027c12 */ /* 0x000fc8000f8e3cff */
[----:B------:R-:W-:Y:S01]  /*4150*/  SHF.L.U32 R2, R2, 0x1f, RZ ;  /* 0x0000001f02027819 */ /* 0x000fe200000006ff */
[----:B-1----:R-:W-:-:S07]  /*4160*/  IMAD.U32 R0, RZ, RZ, UR4 ;  /* 0x00000004ff007e24 */ /* 0x002fce000f8e00ff */
.L_x_78:
[----:B-1----:R1:W2:Y:S02]  /*4170*/  SYNCS.PHASECHK.TRANS64.TRYWAIT P0, [R0+URZ], R2 ;  /* 0x00000002000075a7 */ /* 0x0022a400080011ff */
[----:B--2---:R-:W-:Y:S05]  /*4180*/  @!P0 NANOSLEEP.SYNCS 0x989680 ;  /* 0x009896800000895d */ /* 0x004fea0003900000 */
[----:B------:R-:W2:Y:S02]  /*4190*/  @!P0 SYNCS.PHASECHK.TRANS64 P0, [R0+URZ], R2 ;  /* 0x00000002000085a7 */ /* 0x000ea400080010ff */
[----:B--23--:R-:W-:Y:S05]  /*41a0*/  @P0 EXIT ;  /* 0x000000000000094d */ /* 0x00cfea0003800000 */
[----:B------:R-:W-:Y:S05]  /*41b0*/  BRA `(.L_x_78) ;  /* 0xfffffffc00ec7947 */ /* 0x000fea000383ffff */
.L_x_23:
[----:B------:R-:W2:Y:S02]  /*41c0*/  S2UR UR4, SR_CgaCtaId ;  /* 0x00000000000479c3 */ /* 0x000ea40000008800 */
[----:B--2---:R-:W-:-:S04]  /*41d0*/  UISETP.NE.AND UP0, UPT, UR4, URZ, UPT ;  /* 0x000000ff0400728c */ /* 0x004fc8000bf05270 */
[----:B------:R-:W-:-:S09]  /*41e0*/  UISETP.NE.OR UP0, UPT, UR22, 0x1, UP0 ;  /* 0x000000011600788c */ /* 0x000fd20008705670 */
[----:B------:R-:W-:Y:S05]  /*41f0*/  BRA.U UP0, `(.L_x_79) ;  /* 0x00000005004c7547 */ /* 0x000fea000b800000 */
[----:B------:R-:W2:Y:S01]  /*4200*/  S2UR UR5, SR_CgaCtaId ;  /* 0x00000000000579c3 */ /* 0x000ea20000008800 */
[----:B------:R-:W-:Y:S01]  /*4210*/  UMOV UR4, 0x400 ;  /* 0x0000040000047882 */ /* 0x000fe20000000000 */
[----:B------:R-:W-:Y:S01]  /*4220*/  ISETP.GE.U32.AND P2, PT, R0, 0x8, PT ;  /* 0x000000080000780c */ /* 0x000fe20003f46070 */
[----:B------:R-:W-:Y:S01]  /*4230*/  IMAD.MOV.U32 R12, RZ, RZ, 0x1 ;  /* 0x00000001ff0c7424 */ /* 0x000fe200078e00ff */
[----:B------:R-:W-:Y:S02]  /*4240*/  CS2R R10, SRZ ;  /* 0x00000000000a7805 */ /* 0x000fe4000001ff00 */
[----:B------:R-:W-:Y:S01]  /*4250*/  CS2R R8, SRZ ;  /* 0x0000000000087805 */ /* 0x000fe2000001ff00 */
[----:B--2---:R-:W-:-:S03]  /*4260*/  ULEA UR6, UR5, UR4, 0x18 ;  /* 0x0000000405067291 */ /* 0x004fc6000f8ec0ff */
[----:B------:R-:W-:-:S09]  /*4270*/  UMOV UR5, URZ ;  /* 0x000000ff00057c82 */ /* 0x000fd20008000000 */
.L_x_83:
[----:B------:R-:W-:Y:S02]  /*4280*/  LEA R2, R8, UR6, 0x3 ;  /* 0x0000000608027c11 */ /* 0x000fe4000f8e18ff */
[----:B------:R-:W-:-:S03]  /*4290*/  SHF.L.U32 R4, R9, 0x1f, RZ ;  /* 0x0000001f09047819 */ /* 0x000fc600000006ff */
[----:B------:R-:W-:Y:S01]  /*42a0*/  VIADD R5, R2, 0x2e0 ;  /* 0x000002e002057836 */ /* 0x000fe20000000000 */
[----:B------:R-:W2:Y:S02]  /*42b0*/  SYNCS.PHASECHK.TRANS64.TRYWAIT P0, [R2+URZ+0x2d0], R4 ;  /* 0x0002d004020075a7 */ /* 0x000ea400080011ff */
[----:B--2---:R-:W-:Y:S05]  /*42c0*/  @!P0 BRA `(.L_x_80) ;  /* 0x0000005c00448947 */ /* 0x004fea0003800000 */
.L_x_237:
[----:B------:R-:W-:Y:S01]  /*42d0*/  ULEA UR4, UR5, UR6, 0x3 ;  /* 0x0000000605047291 */ /* 0x000fe2000f8e18ff */
[----:B--2---:R-:W-:Y:S01]  /*42e0*/  PRMT R2, RZ, 0x654, R5 ;  /* 0x00000654ff027816 */ /* 0x004fe20000000005 */
[----:B------:R-:W-:Y:S01]  /*42f0*/  @!P2 IMAD.MOV.U32 R4, RZ, RZ, 0x10 ;  /* 0x00000010ff04a424 */ /* 0x000fe200078e00ff */
[----:B------:R-:W-:Y:S01]  /*4300*/  SHF.L.U32 R5, R12, 0x1f, RZ ;  /* 0x0000001f0c057819 */ /* 0x000fe200000006ff */
[----:B------:R-:W-:Y:S01]  /*4310*/  UIADD3 UR7, UPT, UPT, UR4, 0x270, URZ ;  /* 0x0000027004077890 */ /* 0x000fe2000fffe0ff */
[----:B------:R2:W-:Y:S05]  /*4320*/  SYNCS.ARRIVE.TRANS64.RED.A1T0 RZ, [R2+URZ], RZ ;  /* 0x000000ff02ff79a7 */ /* 0x0005ea00081004ff */
[----:B------:R-:W-:Y:S01]  /*4330*/  IMAD.U32 R6, RZ, RZ, UR7 ;  /* 0x00000007ff067e24 */ /* 0x000fe2000f8e00ff */
[----:B------:R-:W3:Y:S04]  /*4340*/  SYNCS.PHASECHK.TRANS64.TRYWAIT P0, [UR4+0x280], R5 ;  /* 0x00028005ff0075a7 */ /* 0x000ee80008001104 */
[----:B------:R-:W-:Y:S01]  /*4350*/  PRMT R6, R0, 0x654, R6 ;  /* 0x0000065400067816 */ /* 0x000fe20000000006 */
[----:B--23--:R-:W-:Y:S06]  /*4360*/  @!P0 BRA `(.L_x_81) ;  /* 0x0000005c00308947 */ /* 0x00cfec0003800000 */
.L_x_239:
[----:B------:R-:W-:Y:S01]  /*4370*/  ULEA UR8, UR5, UR6, 0x4 ;  /* 0x0000000605087291 */ /* 0x000fe2000f8e20ff */
[----:B------:R-:W-:Y:S01]  /*4380*/  SEL R3, R6, R3, !P2 ;  /* 0x0000000306037207 */ /* 0x000fe20005000000 */
[----:B------:R-:W-:Y:S01]  /*4390*/  UIADD3 UR9, UPT, UPT, UR4, 0x270, URZ ;  /* 0x0000027004097890 */ /* 0x000fe2000fffe0ff */
[----:B--2---:R-:W-:Y:S01]  /*43a0*/  LEA R2, R11, UR6, 0x3 ;  /* 0x000000060b027c11 */ /* 0x004fe2000f8e18ff */
[----:B------:R-:W-:Y:S01]  /*43b0*/  UIADD3 UR8, UPT, UPT, UR8, 0x300, URZ ;  /* 0x0000030008087890 */ /* 0x000fe2000fffe0ff */
[----:B------:R2:W-:Y:S01]  /*43c0*/  @!P2 SYNCS.ARRIVE.TRANS64.RED RZ, [R3+URZ], R4 ;  /* 0x0000000403ffa9a7 */ /* 0x0005e200080004ff */
[----:B------:R-:W-:Y:S01]  /*43d0*/  UIADD3 UR4, UPT, UPT, UR5, 0x1, URZ ;  /* 0x0000000105047890 */ /* 0x000fe2000fffe0ff */
[----:B------:R-:W-:-:S03]  /*43e0*/  VIADD R8, R8, 0x1 ;  /* 0x0000000108087836 */ /* 0x000fc60000000000 */
[----:B------:R-:W-:Y:S02]  /*43f0*/  UISETP.NE.AND UP0, UPT, UR4, 0x2, UPT ;  /* 0x000000020400788c */ /* 0x000fe4000bf05270 */
[----:B------:R-:W-:Y:S01]  /*4400*/  ISETP.NE.AND P0, PT, R8, 0x2, PT ;  /* 0x000000020800780c */ /* 0x000fe20003f05270 */
[----:B------:R-:W-:Y:S06]  /*4410*/  UGETNEXTWORKID.BROADCAST [UR8], [UR9] ;  /* 0x00000000080073ca */ /* 0x000fec0008000100 */
[----:B------:R-:W-:Y:S02]  /*4420*/  USEL UR7, URZ, 0x1, UP0 ;  /* 0x00000001ff077887 */ /* 0x000fe40008000000 */
[----:B------:R-:W-:-:S04]  /*4430*/  USEL UR5, UR4, URZ, UP0 ;  /* 0x000000ff04057287 */ /* 0x000fc80008000000 */
[----:B------:R-:W-:Y:S02]  /*4440*/  LOP3.LUT R12, R12, UR7, RZ, 0x3c, !PT ;  /* 0x000000070c0c7c12 */ /* 0x000fe4000f8e3cff */
[----:B--2---:R-:W-:-:S04]  /*4450*/  SHF.L.U32 R4, R10, 0x1f, RZ ;  /* 0x0000001f0a047819 */ /* 0x004fc800000006ff */
[----:B------:R-:W2:Y:S02]  /*4460*/  SYNCS.PHASECHK.TRANS64.TRYWAIT P1, [R2+URZ+0x270], R4 ;  /* 0x00027004020075a7 */ /* 0x000ea400080211ff */
[----:B--2---:R-:W-:Y:S05]  /*4470*/  @!P1 BRA `(.L_x_82) ;  /* 0x0000005c00049947 */ /* 0x004fea0003800000 */
.L_x_240:
[C---:B--2---:R-:W-:Y:S01]  /*4480*/  LEA R4, R11.reuse, UR6, 0x4 ;  /* 0x000000060b047c11 */ /* 0x044fe2000f8e20ff */
[----:B------:R-:W-:Y:S01]  /*4490*/  VIADD R2, R2, 0x280 ;  /* 0x0000028002027836 */ /* 0x000fe20000000000 */
[----:B------:R-:W-:Y:S01]  /*44a0*/  SEL R8, R8, RZ, P0 ;  /* 0x000000ff08087207 */ /* 0x000fe20000000000 */
[----:B------:R-:W-:-:S03]  /*44b0*/  VIADD R11, R11, 0x1 ;  /* 0x000000010b0b7836 */ /* 0x000fc60000000000 */
[----:B------:R-:W2:Y:S01]  /*44c0*/  LDS.128 R4, [R4+0x300] ;  /* 0x0003000004047984 */ /* 0x000ea20000000c00 */
[----:B------:R-:W-:Y:S02]  /*44d0*/  PRMT R2, RZ, 0x654, R2 ;  /* 0x00000654ff027816 */ /* 0x000fe40000000002 */
[C---:B------:R-:W-:Y:S01]  /*44e0*/  ISETP.NE.AND P1, PT, R11.reuse, 0x2, PT ;  /* 0x000000020b00780c */ /* 0x040fe20003f25270 */
[----:B------:R-:W-:Y:S01]  /*44f0*/  @!PT LDS RZ, [RZ] ;  /* 0x00000000fffff984 */ /* 0x000fe20000000800 */
[----:B------:R-:W-:Y:S01]  /*4500*/  @!PT LDS RZ, [RZ] ;  /* 0x00000000fffff984 */ /* 0x000fe20000000800 */
[----:B------:R-:W-:Y:S01]  /*4510*/  @!PT LDS RZ, [RZ] ;  /* 0x00000000fffff984 */ /* 0x000fe20000000800 */
[----:B------:R-:W-:Y:S01]  /*4520*/  @!PT LDS RZ, [RZ] ;  /* 0x00000000fffff984 */ /* 0x000fe20000000800 */
[----:B------:R3:W-:Y:S06]  /*4530*/  MEMBAR.ALL.CTA ;  /* 0x0000000000007992 */ /* 0x0007ec0000008000 */
[----:B---3--:R-:W3:Y:S01]  /*4540*/  FENCE.VIEW.ASYNC.S ;  /* 0x00000000000073c6 */ /* 0x008ee20000000000 */
[----:B------:R-:W-:Y:S01]  /*4550*/  SEL R11, R11, RZ, P1 ;  /* 0x000000ff0b0b7207 */ /* 0x000fe20000800000 */
[----:B---3--:R3:W-:Y:S01]  /*4560*/  SYNCS.ARRIVE.TRANS64.RED.A1T0 RZ, [R2+URZ], RZ ;  /* 0x000000ff02ff79a7 */ /* 0x0087e200081004ff */
[----:B--2---:R-:W-:-:S02]  /*4570*/  LOP3.LUT P3, RZ, R6, 0x1, RZ, 0xc0, !PT ;  /* 0x0000000106ff7812 */ /* 0x004fc4000786c0ff */
[----:B------:R-:W-:-:S04]  /*4580*/  SEL R4, RZ, 0x1, P1 ;  /* 0x00000001ff047807 */ /* 0x000fc80000800000 */
[----:B------:R-:W-:Y:S02]  /*4590*/  LOP3.LUT R10, R10, R4, RZ, 0x3c, !PT ;  /* 0x000000040a0a7212 */ /* 0x000fe400078e3cff */
[----:B---3--:R-:W-:-:S04]  /*45a0*/  SEL R2, RZ, 0x1, P0 ;  /* 0x00000001ff027807 */ /* 0x008fc80000000000 */
[----:B------:R-:W-:Y:S01]  /*45b0*/  LOP3.LUT R9, R9, R2, RZ, 0x3c, !PT ;  /* 0x0000000209097212 */ /* 0x000fe200078e3cff */
[----:B------:R-:W-:Y:S06]  /*45c0*/  @P3 BRA `(.L_x_83) ;  /* 0xfffffffc002c3947 */ /* 0x000fec000383ffff */
[----:B------:R-:W-:Y:S01]  /*45d0*/  ULEA UR4, UR5, UR6, 0x3 ;  /* 0x0000000605047291 */ /* 0x000fe2000f8e18ff */
[----:B------:R-:W-:-:S08]  /*45e0*/  SHF.L.U32 R2, R12, 0x1f, RZ ;  /* 0x0000001f0c027819 */ /* 0x000fd000000006ff */
[----:B------:R-:W2:Y:S02]  /*45f0*/  SYNCS.PHASECHK.TRANS64 P0, [UR4+0x280], R2 ;  /* 0x00028002ff0075a7 */ /* 0x000ea40008001004 */
[----:B--2---:R-:W-:Y:S05]  /*4600*/  @P0 BRA `(.L_x_84) ;  /* 0x0000000000080947 */ /* 0x004fea0003800000 */
[----:B------:R-:W2:Y:S02]  /*4610*/  SYNCS.PHASECHK.TRANS64.TRYWAIT P0, [UR4+0x280], R2 ;  /* 0x00028002ff0075a7 */ /* 0x000ea40008001104 */
[----:B--2---:R-:W-:Y:S05]  /*4620*/  @!P0 BRA `(.L_x_85) ;  /* 0x0000005800ac8947 */ /* 0x004fea0003800000 */
.L_x_84:
[----:B------:R-:W-:-:S04]  /*4630*/  UIADD3 UR7, UPT, UPT, UR5, 0x1, URZ ;  /* 0x0000000105077890 */ /* 0x000fc8000fffe0ff */
[----:B------:R-:W-:-:S04]  /*4640*/  UISETP.NE.AND UP0, UPT, UR7, 0x2, UPT ;  /* 0x000000020700788c */ /* 0x000fc8000bf05270 */
[----:B------:R-:W-:Y:S02]  /*4650*/  USEL UR8, URZ, 0x1, UP0 ;  /* 0x00000001ff087887 */ /* 0x000fe40008000000 */
[----:B------:R-:W-:-:S04]  /*4660*/  USEL UR7, UR7, URZ, UP0 ;  /* 0x000000ff07077287 */ /* 0x000fc80008000000 */
[----:B------:R-:W-:Y:S01]  /*4670*/  ULEA UR7, UR7, UR6, 0x3 ;  /* 0x0000000607077291 */ /* 0x000fe2000f8e18ff */
[----:B--2---:R-:W-:-:S04]  /*4680*/  LOP3.LUT R2, R12, UR8, RZ, 0x3c, !PT ;  /* 0x000000080c027c12 */ /* 0x004fc8000f8e3cff */
[----:B------:R-:W-:-:S04]  /*4690*/  SHF.L.U32 R0, R2, 0x1f, RZ ;  /* 0x0000001f02007819 */ /* 0x000fc800000006ff */
[----:B------:R-:W2:Y:S02]  /*46a0*/  SYNCS.PHASECHK.TRANS64 P0, [UR7+0x280], R0 ;  /* 0x00028000ff0075a7 */ /* 0x000ea40008001007 */
[----:B-12---:R-:W-:Y:S05]  /*46b0*/  @P0 EXIT ;  /* 0x000000000000094d */ /* 0x006fea0003800000 */
[----:B------:R-:W-:Y:S02]  /*46c0*/  SHF.L.U32 R2, R2, 0x1f, RZ ;  /* 0x0000001f02027819 */ /* 0x000fe400000006ff */
[----:B------:R-:W-:-:S07]  /*46d0*/  MOV R0, UR7 ;  /* 0x0000000700007c02 */ /* 0x000fce0008000f00 */
.L_x_86:
[----:B-1----:R1:W2:Y:S02]  /*46e0*/  SYNCS.PHASECHK.TRANS64.TRYWAIT P0, [R0+URZ+0x280], R2 ;  /* 0x00028002000075a7 */ /* 0x0022a400080011ff */
[----:B--2---:R-:W-:Y:S05]  /*46f0*/  @!P0 NANOSLEEP.SYNCS 0x989680 ;  /* 0x009896800000895d */ /* 0x004fea0003900000 */
[----:B------:R-:W2:Y:S02]  /*4700*/  @!P0 SYNCS.PHASECHK.TRANS64 P0, [R0+URZ+0x280], R2 ;  /* 0x00028002000085a7 */ /* 0x000ea400080010ff */
[----:B--2---:R-:W-:Y:S05]  /*4710*/  @P0 EXIT ;  /* 0x000000000000094d */ /* 0x004fea0003800000 */
[----:B------:R-:W-:Y:S05]  /*4720*/  BRA `(.L_x_86) ;  /* 0xfffffffc00ec7947 */ /* 0x000fea000383ffff */
.L_x_79:
[----:B------:R-:W-:Y:S05]  /*4730*/  BRA.U UP5, `(.L_x_87) ;  /* 0x0000001105a47547 */ /* 0x000fea000b800000 */
[----:B------:R-:W2:Y:S01]  /*4740*/  S2UR UR7, SR_CgaCtaId ;  /* 0x00000000000779c3 */ /* 0x000ea20000008800 */
[----:B------:R-:W-:Y:S01]  /*4750*/  UMOV UR4, 0x40 ;  /* 0x0000004000047882 */ /* 0x000fe20000000000 */
[----:B------:R-:W-:Y:S01]  /*4760*/  NOP ;  /* 0x0000000000007918 */ /* 0x000fe20000000000 */
[----:B------:R-:W-:Y:S01]  /*4770*/  UMOV UR6, 0x400 ;  /* 0x0000040000067882 */ /* 0x000fe20000000000 */
[----:B--2---:R-:W-:Y:S02]  /*4780*/  ULEA UR5, UR7, UR4, 0x18 ;  /* 0x0000000407057291 */ /* 0x004fe4000f8ec0ff */
[----:B------:R-:W-:-:S07]  /*4790*/  ULEA UR6, UR7, UR6, 0x18 ;  /* 0x0000000607067291 */ /* 0x000fce000f8ec0ff */
[----:B------:R-:W2:Y:S02]  /*47a0*/  LDS.U8 R0, [UR5+0x1c] ;  /* 0x00001c05ff007984 */ /* 0x000ea40008000000 */
[----:B--2---:R-:W-:-:S13]  /*47b0*/  ISETP.NE.AND P0, PT, R0, RZ, PT ;  /* 0x000000ff0000720c */ /* 0x004fda0003f05270 */
[----:B------:R-:W-:Y:S05]  /*47c0*/  @P0 BRA `(.L_x_88) ;  /* 0x0000000400080947 */ /* 0x000fea0003800000 */
[----:B------:R-:W-:Y:S02]  /*47d0*/  UISETP.NE.U32.AND UP1, UPT, UR33, 0x1, UPT ;  /* 0x000000012100788c */ /* 0x000fe4000bf25070 */
[----:B------:R-:W-:-:S07]  /*47e0*/  UIADD3 UR7, UPT, UPT, UR5, 0x8, URZ ;  /* 0x0000000805077890 */ /* 0x000fce000fffe0ff */
[----:B------:R-:W-:Y:S05]  /*47f0*/  BRA.U !UP1, `(.L_x_89) ;  /* 0x00000001099c7547 */ /* 0x000fea000b800000 */
[----:B------:R-:W-:Y:S01]  /*4800*/  ELECT P0, URZ, PT ;  /* 0x0000000000ff782f */ /* 0x000fe20003800000 */
[----:B------:R-:W-:-:S12]  /*4810*/  BSSY B0, `(.L_x_89) ;  /* 0x0000025000007945 */ /* 0x000fd80003800000 */
[----:B------:R-:W-:Y:S05]  /*4820*/  @!P0 BRA `(.L_x_90) ;  /* 0x00000000008c8947 */ /* 0x000fea0003800000 */
[----:B------:R-:W-:-:S05]  /*4830*/  UMOV UR4, 0x10 ;  /* 0x0000001000047882 */ /* 0x000fca0000000000 */
[----:B------:R-:W-:Y:S04]  /*4840*/  DEPBAR.LE SB2, 0x36 ;  /* 0x0000ad800000791a */ /* 0x000fe80000000000 */
[----:B------:R-:W2:Y:S02]  /*4850*/  UTCATOMSWS.2CTA.FIND_AND_SET.ALIGN UP0, UR4, UR4 ;  /* 0x00000004000475e3 */ /* 0x000ea40008200800 */
[----:B--2---:R-:W-:Y:S01]  /*4860*/  MOV R10, UR4 ;  /* 0x00000004000a7c02 */ /* 0x004fe20008000f00 */
[----:B------:R-:W-:Y:S06]  /*4870*/  BRA.U UP0, `(.L_x_91) ;  /* 0x0000000100187547 */ /* 0x000fec000b800000 */
.L_x_92:
[----:B------:R-:W-:Y:S05]  /*4880*/  NANOSLEEP 0x64 ;  /* 0x000000640000795d */ /* 0x000fea0003800000 */
[----:B------:R-:W-:-:S05]  /*4890*/  UMOV UR4, 0x10 ;  /* 0x0000001000047882 */ /* 0x000fca0000000000 */
[----:B------:R-:W-:Y:S04]  /*48a0*/  DEPBAR.LE SB2, 0x36 ;  /* 0x0000ad800000791a */ /* 0x000fe80000000000 */
[----:B------:R-:W2:Y:S02]  /*48b0*/  UTCATOMSWS.2CTA.FIND_AND_SET.ALIGN UP0, UR4, UR4 ;  /* 0x00000004000475e3 */ /* 0x000ea40008200800 */
[----:B--2---:R-:W-:Y:S01]  /*48c0*/  MOV R10, UR4 ;  /* 0x00000004000a7c02 */ /* 0x004fe20008000f00 */
[----:B------:R-:W-:Y:S05]  /*48d0*/  BRA.U !UP0, `(.L_x_92) ;  /* 0xfffffffd08e87547 */ /* 0x000fea000b83ffff */
.L_x_91:
[----:B------:R-:W2:Y:S01]  /*48e0*/  LDS R6, [UR5+0x10] ;  /* 0x00001005ff067984 */ /* 0x000ea20008000800 */
[----:B------:R-:W-:Y:S01]  /*48f0*/  IMAD.U32 R0, RZ, RZ, UR6 ;  /* 0x00000006ff007e24 */ /* 0x000fe2000f8e00ff */
[----:B------:R-:W-:-:S03]  /*4900*/  MOV R4, UR34 ;  /* 0x0000002200047c02 */ /* 0x000fc60008000f00 */
[----:B------:R-:W-:Y:S01]  /*4910*/  VIADD R0, R0, 0x320 ;  /* 0x0000032000007836 */ /* 0x000fe20000000000 */
[----:B--2---:R-:W-:-:S04]  /*4920*/  SHF.L.U32 R6, R6, 0x1f, RZ ;  /* 0x0000001f06067819 */ /* 0x004fc800000006ff */
[----:B------:R-:W2:Y:S02]  /*4930*/  SYNCS.PHASECHK.TRANS64.TRYWAIT P0, [UR5+0x8], R6 ;  /* 0x00000806ff0075a7 */ /* 0x000ea40008001105 */
[----:B--2---:R-:W-:Y:S05]  /*4940*/  @P0 BRA `(.L_x_93) ;  /* 0x0000000000080947 */ /* 0x004fea0003800000 */
[----:B------:R-:W2:Y:S02]  /*4950*/  SYNCS.PHASECHK.TRANS64.TRYWAIT P0, [UR5+0x8], R6 ;  /* 0x00000806ff0075a7 */ /* 0x000ea40008001105 */
[----:B--2---:R-:W-:Y:S05]  /*4960*/  @!P0 BRA `(.L_x_94) ;  /* 0x0000005400f48947 */ /* 0x004fea0003800000 */
.L_x_93:
[----:B------:R-:W-:Y:S01]  /*4970*/  PRMT R4, R4, 0x654, R0 ;  /* 0x0000065404047816 */ /* 0x000fe20000000000 */
[----:B------:R-:W-:Y:S01]  /*4980*/  HFMA2 R0, -RZ, RZ, 0, 5.9604644775390625e-08 ;  /* 0x00000001ff007431 */ /* 0x000fe200000001ff */
[----:B------:R-:W-:Y:S01]  /*4990*/  UPRMT UR4, UR34, 0x654, UR7 ;  /* 0x0000065422047896 */ /* 0x000fe20008000007 */
[----:B------:R-:W-:Y:S02]  /*49a0*/  IMAD.MOV.U32 R8, RZ, RZ, 0xffff ;  /* 0x0000ffffff087424 */ /* 0x000fe400078e00ff */
[----:B--2---:R-:W-:Y:S02]  /*49b0*/  IMAD.MOV.U32 R6, RZ, RZ, 0x4 ;  /* 0x00000004ff067424 */ /* 0x004fe400078e00ff */
[----:B------:R-:W-:Y:S01]  /*49c0*/  IMAD.SHL.U32 R9, R10, 0x20, RZ ;  /* 0x000000200a097824 */ /* 0x000fe200078e00ff */
[----:B------:R-:W-:Y:S02]  /*49d0*/  MOV R5, UR4 ;  /* 0x0000000400057c02 */ /* 0x000fe40008000f00 */
[-C--:B------:R-:W-:Y:S01]  /*49e0*/  SHF.L.U32 R8, R8, R10.reuse, RZ ;  /* 0x0000000a08087219 */ /* 0x080fe200000006ff */
[----:B------:R2:W-:Y:S01]  /*49f0*/  SYNCS.ARRIVE.TRANS64.RED RZ, [UR4], R6 ;  /* 0x00000006ffff79a7 */ /* 0x0005e20008000404 */
[----:B------:R-:W-:Y:S01]  /*4a00*/  SHF.L.U32 R7, R0, R10, RZ ;  /* 0x0000000a00077219 */ /* 0x000fe200000006ff */
[----:B------:R2:W-:Y:S04]  /*4a10*/  STS [UR6+0x320], R9 ;  /* 0x00032009ff007988 */ /* 0x0005e80008000806 */
[----:B------:R2:W-:Y:S04]  /*4a20*/  STAS [R4.64], R10 ;  /* 0x0000000a04007dbd */ /* 0x0005e8000c0008ff */
[----:B------:R2:W-:Y:S04]  /*4a30*/  ATOMS.OR RZ, [UR5+0x14], R8 ;  /* 0x00001408ffff798c */ /* 0x0005e8000b000005 */
[----:B------:R2:W-:Y:S04]  /*4a40*/  ATOMS.OR RZ, [UR5+0x18], R7 ;  /* 0x00001807ffff798c */ /* 0x0005e8000b000005 */
[----:B------:R2:W-:Y:S02]  /*4a50*/  ATOMS.XOR RZ, [UR5+0x10], R0 ;  /* 0x00001000ffff798c */ /* 0x0005e4000b800005 */
.L_x_90:
[----:B-1----:R-:W-:Y:S05]  /*4a60*/  BSYNC B0 ;  /* 0x0000000000007941 */ /* 0x002fea0003800000 */
.L_x_89:
[----:B------:R-:W-:Y:S05]  /*4a70*/  BRA.U UP1, `(.L_x_95) ;  /* 0x00000001016c7547 */ /* 0x000fea000b800000 */
[----:B------:R-:W-:-:S03]  /*4a80*/  UMOV UR4, 0xffffffff ;  /* 0xffffffff00047882 */ /* 0x000fc60000000000 */
[----:B------:R-:W-:Y:S05]  /*4a90*/  BRA.DIV UR4, `(.L_x_96) ;  /* 0x0000005604c07947 */ /* 0x000fea000b800000 */
[----:B------:R-:W-:-:S13]  /*4aa0*/  ELECT P6, URZ, PT ;  /* 0x0000000000ff782f */ /* 0x000fda00038c0000 */
.L_x_244:
[----:B------:R-:W-:Y:S05]  /*4ab0*/  @!P6 BRA `(.L_x_95) ;  /* 0x00000000005ce947 */ /* 0x000fea0003800000 */
[----:B--2---:R-:W2:Y:S02]  /*4ac0*/  LDS R4, [UR5+0x10] ;  /* 0x00001005ff047984 */ /* 0x004ea40008000800 */
[----:B--2---:R-:W-:-:S04]  /*4ad0*/  SHF.L.U32 R4, R4, 0x1f, RZ ;  /* 0x0000001f04047819 */ /* 0x004fc800000006ff */
[----:B------:R-:W2:Y:S02]  /*4ae0*/  SYNCS.PHASECHK.TRANS64.TRYWAIT P0, [UR5+0x8], R4 ;  /* 0x00000804ff0075a7 */ /* 0x000ea40008001105 */
[----:B--2---:R-:W-:Y:S05]  /*4af0*/  @P0 BRA `(.L_x_97) ;  /* 0x0000000000080947 */ /* 0x004fea0003800000 */
[----:B------:R-:W2:Y:S02]  /*4b00*/  SYNCS.PHASECHK.TRANS64.TRYWAIT P0, [UR5+0x8], R4 ;  /* 0x00000804ff0075a7 */ /* 0x000ea40008001105 */
[----:B--2---:R-:W-:Y:S05]  /*4b10*/  @!P0 BRA `(.L_x_98) ;  /* 0x0000005400c08947 */ /* 0x004fea0003800000 */
.L_x_97:
[----:B------:R-:W3:Y:S01]  /*4b20*/  LDS R6, [UR6+0x320] ;  /* 0x00032006ff067984 */ /* 0x000ee20008000800 */
[----:B--2---:R-:W-:Y:S02]  /*4b30*/  HFMA2 R0, -RZ, RZ, 0, 5.9604644775390625e-08 ;  /* 0x00000001ff007431 */ /* 0x004fe400000001ff */
[----:B------:R-:W-:Y:S01]  /*4b40*/  IMAD.MOV.U32 R4, RZ, RZ, 0xffff ;  /* 0x0000ffffff047424 */ /* 0x000fe200078e00ff */
[----:B------:R-:W-:Y:S01]  /*4b50*/  UPRMT UR4, UR34, 0x654, UR7 ;  /* 0x0000065422047896 */ /* 0x000fe20008000007 */
[----:B---3--:R-:W-:-:S03]  /*4b60*/  IMAD.SHL.U32 R5, R6, 0x20, RZ ;  /* 0x0000002006057824 */ /* 0x008fc600078e00ff */
[-C--:B------:R-:W-:Y:S02]  /*4b70*/  SHF.L.U32 R4, R4, R6.reuse, RZ ;  /* 0x0000000604047219 */ /* 0x080fe400000006ff */
[----:B------:R-:W-:Y:S01]  /*4b80*/  SHF.L.U32 R6, R0, R6, RZ ;  /* 0x0000000600067219 */ /* 0x000fe200000006ff */
[----:B------:R3:W-:Y:S04]  /*4b90*/  STS [UR6+0x320], R5 ;  /* 0x00032005ff007988 */ /* 0x0007e80008000806 */
[----:B------:R3:W-:Y:S04]  /*4ba0*/  ATOMS.OR RZ, [UR5+0x14], R4 ;  /* 0x00001404ffff798c */ /* 0x0007e8000b000005 */
[----:B------:R3:W-:Y:S01]  /*4bb0*/  ATOMS.OR RZ, [UR5+0x18], R6 ;  /* 0x00001806ffff798c */ /* 0x0007e2000b000005 */
[----:B------:R-:W-:Y:S03]  /*4bc0*/  SYNCS.ARRIVE.TRANS64.RED.A1T0 RZ, [UR4], RZ ;  /* 0x000000ffffff79a7 */ /* 0x000fe60008100404 */
[----:B------:R3:W-:Y:S01]  /*4bd0*/  ATOMS.XOR RZ, [UR5+0x10], R0 ;  /* 0x00001000ffff798c */ /* 0x0007e2000b800005 */
[----:B------:R-:W-:Y:S05]  /*4be0*/  BRA `(.L_x_95) ;  /* 0x0000000000107947 */ /* 0x000fea0003800000 */
.L_x_88:
[----:B------:R-:W-:Y:S02]  /*4bf0*/  MOV R0, 0xffffffff ;  /* 0xffffffff00007802 */ /* 0x000fe40000000f00 */
[----:B------:R-:W-:-:S03]  /*4c00*/  MOV R4, 0x4c30 ;  /* 0x00004c3000047802 */ /* 0x000fc60000000f00 */
[----:B------:R2:W-:Y:S04]  /*4c10*/  STS [UR6+0x320], R0 ;  /* 0x00032000ff007988 */ /* 0x0005e80008000806 */
[----:B-12--5:R-:W-:Y:S05]  /*4c20*/  CALL.REL.NOINC `($__internal_1_$__cuda_sm10x_tcgen05_guardrail_trap_phase_invalid_during_alloc) ;  /* 0x0000005c00207944 */ /* 0x026fea0003c00000 */
.L_x_95:
[----:B------:R-:W-:Y:S05]  /*4c30*/  WARPSYNC.ALL ;  /* 0x0000000000007948 */ /* 0x000fea0003800000 */
[----:B------:R-:W4:Y:S01]  /*4c40*/  S2UR UR4, SR_CgaCtaId ;  /* 0x00000000000479c3 */ /* 0x000f220000008800 */
[----:B------:R-:W-:Y:S01]  /*4c50*/  UMOV UR17, 0x400 ;  /* 0x0000040000117882 */ /* 0x000fe20000000000 */
[----:B------:R-:W-:-:S06]  /*4c60*/  NOP ;  /* 0x0000000000007918 */ /* 0x000fcc0000000000 */
[----:B------:R-:W-:Y:S06]  /*4c70*/  BAR.ARV 0x6, 0xa0 ;  /* 0x0182800000007b1d */ /* 0x000fec0000002000 */
[----:B------:R-:W1:Y:S01]  /*4c80*/  LDCU UR6, c[0x0][0x38c] ;  /* 0x00007180ff0677ac */ /* 0x000e620008000800 */
[----:B------:R-:W-:Y:S01]  /*4c90*/  LOP3.LUT R3, R3, 0xffff, RZ, 0xc0, !PT ;  /* 0x0000ffff03037812 */ /* 0x000fe200078ec0ff */
[----:B--2---:R-:W-:Y:S01]  /*4ca0*/  IMAD.MOV.U32 R9, RZ, RZ, 0x1 ;  /* 0x00000001ff097424 */ /* 0x004fe200078e00ff */
[----:B------:R-:W-:Y:S01]  /*4cb0*/  LOP3.LUT R2, R2, 0xffff, RZ, 0xc0, !PT ;  /* 0x0000ffff02027812 */ /* 0x000fe200078ec0ff */
[----:B------:R-:W-:Y:S01]  /*4cc0*/  IMAD.MOV.U32 R8, RZ, RZ, RZ ;  /* 0x000000ffff087224 */ /* 0x000fe200078e00ff */
[----:B------:R-:W-:Y:S01]  /*4cd0*/  R2UR UR20, R3 ;  /* 0x00000000031472ca */ /* 0x000fe200000e0000 */
[----:B------:R-:W-:Y:S01]  /*4ce0*/  UMOV UR24, URZ ;  /* 0x000000ff00187c82 */ /* 0x000fe20008000000 */
[----:B------:R-:W-:-:S02]  /*4cf0*/  R2UR UR30, R2 ;  /* 0x00000000021e72ca */ /* 0x000fc400000e0000 */
[----:B------:R-:W-:Y:S01]  /*4d00*/  CS2R R2, SRZ ;  /* 0x0000000000027805 */ /* 0x000fe2000001ff00 */
[----:B------:R-:W-:Y:S01]  /*4d10*/  UMOV UR15, URZ ;  /* 0x000000ff000f7c82 */ /* 0x000fe20008000000 */
[----:B----4-:R-:W-:Y:S01]  /*4d20*/  ULEA UR17, UR4, UR17, 0x18 ;  /* 0x0000001104117291 */ /* 0x010fe2000f8ec0ff */
[----:B------:R-:W-:Y:S01]  /*4d30*/  UMOV UR14, URZ ;  /* 0x000000ff000e7c82 */ /* 0x000fe20008000000 */
[----:B------:R-:W-:Y:S02]  /*4d40*/  UISETP.NE.AND UP3, UPT, UR33, URZ, UPT ;  /* 0x000000ff2100728c */ /* 0x000fe4000bf65270 */
[----:B------:R-:W-:Y:S02]  /*4d50*/  UIADD3 UR5, UPT, UPT, UR17, 0x3500, URZ ;  /* 0x0000350011057890 */ /* 0x000fe4000fffe0ff */
[----:B------:R-:W-:-:S03]  /*4d60*/  UIADD3 UR4, UPT, UPT, UR17, 0x26500, URZ ;  /* 0x0002650011047890 */ /* 0x000fc6000fffe0ff */
[----:B---3--:R-:W2:Y:S01]  /*4d70*/  LDS R0, [UR17+0x320] ;  /* 0x00032011ff007984 */ /* 0x008ea20008000800 */
[----:B-1----:R-:W-:Y:S02]  /*4d80*/  UIADD3 UR6, UPT, UPT, UR6, 0x1f, URZ ;  /* 0x0000001f06067890 */ /* 0x002fe4000fffe0ff */
[----:B------:R-:W-:Y:S02]  /*4d90*/  USHF.R.U32.HI UR5, URZ, 0x4, UR5 ;  /* 0x00000004ff057899 */ /* 0x000fe40008011605 */
[----:B------:R-:W-:Y:S02]  /*4da0*/  USHF.R.S32.HI UR25, URZ, 0x1f, UR6 ;  /* 0x0000001fff197899 */ /* 0x000fe40008011406 */
[----:B------:R-:W-:Y:S02]  /*4db0*/  USHF.R.U32.HI UR4, URZ, 0x4, UR4 ;  /* 0x00000004ff047899 */ /* 0x000fe40008011604 */
[----:B------:R-:W-:Y:S02]  /*4dc0*/  ULEA.HI UR25, UR25, UR6, URZ, 0x5 ;  /* 0x0000000619197291 */ /* 0x000fe4000f8f28ff */
[----:B------:R-:W-:-:S02]  /*4dd0*/  ULOP3.LUT UR5, UR5, 0x3fff, URZ, 0xc0, !UPT ;  /* 0x00003fff05057892 */ /* 0x000fc4000f8ec0ff */
[----:B------:R-:W-:Y:S02]  /*4de0*/  USHF.R.S32.HI UR25, URZ, 0x5, UR25 ;  /* 0x00000005ff197899 */ /* 0x000fe40008011419 */
[----:B------:R-:W-:Y:S02]  /*4df0*/  ULOP3.LUT UR22, UR4, 0x3fff, URZ, 0xc0, !UPT ;  /* 0x00003fff04167892 */ /* 0x000fe4000f8ec0ff */
[----:B------:R-:W-:Y:S02]  /*4e00*/  UISETP.LT.AND UP0, UPT, UR25, 0x1, UPT ;  /* 0x000000011900788c */ /* 0x000fe4000bf01270 */
[----:B------:R-:W-:Y:S02]  /*4e10*/  ULOP3.LUT UR21, UR5, 0x10000, URZ, 0xfc, !UPT ;  /* 0x0001000005157892 */ /* 0x000fe4000f8efcff */
[----:B------:R-:W-:Y:S02]  /*4e20*/  ULOP3.LUT UR22, UR22, 0x10000, URZ, 0xfc, !UPT ;  /* 0x0001000016167892 */ /* 0x000fe4000f8efcff */
[----:B------:R-:W-:Y:S01]  /*4e30*/  USEL UR31, UR25, 0x1, !UP0 ;  /* 0x00000001191f7887 */ /* 0x000fe2000c000000 */
[----:B------:R-:W-:Y:S01]  /*4e40*/  UMOV UR28, 0x0 ;  /* 0x00000000001c7882 */ /* 0x000fe20000000000 */
[----:B------:R-:W-:Y:S01]  /*4e50*/  UMOV UR29, 0x8100490 ;  /* 0x08100490001d7882 */ /* 0x000fe20000000000 */
[----:B------:R-:W-:Y:S01]  /*4e60*/  UMOV UR26, 0x0 ;  /* 0x00000000001a7882 */ /* 0x000fe20000000000 */
[----:B------:R-:W-:Y:S01]  /*4e70*/  UMOV UR27, 0x8100490 ;  /* 0x08100490001b7882 */ /* 0x000fe20000000000 */
[----:B--2---:R-:W-:-:S15]  /*4e80*/  R2UR UR32, R0 ;  /* 0x00000000002072ca */ /* 0x004fde00000e0000 */
.L_x_106:
[C---:B------:R-:W-:Y:S02]  /*4e90*/  LEA R0, R8.reuse, UR17, 0x3 ;  /* 0x0000001108007c11 */ /* 0x040fe4000f8e18ff */
[----:B------:R-:W-:Y:S02]  /*4ea0*/  SHF.L.U32 R4, R3, 0x1f, RZ ;  /* 0x0000001f03047819 */ /* 0x000fe400000006ff */
[----:B------:R-:W-:Y:S02]  /*4eb0*/  LEA R5, R8, UR17, 0x4 ;  /* 0x0000001108057c11 */ /* 0x000fe4000f8e20ff */
[----:B------:R-:W1:Y:S02]  /*4ec0*/  SYNCS.PHASECHK.TRANS64.TRYWAIT P0, [R0+URZ+0x270], R4 ;  /* 0x00027004000075a7 */ /* 0x000e6400080011ff */
[----:B-1-3--:R-:W-:Y:S05]  /*4ed0*/  @!P0 BRA `(.L_x_99) ;  /* 0x0000005000e88947 */ /* 0x00afea0003800000 */
.L_x_245:
[----:B-1----:R-:W1:Y:S01]  /*4ee0*/  LDS.128 R4, [R5+0x300] ;  /* 0x0003000005047984 */ /* 0x002e620000000c00 */
[----:B------:R-:W-:Y:S02]  /*4ef0*/  VIADD R0, R0, 0x280 ;  /* 0x0000028000007836 */ /* 0x000fe40000000000 */
[----:B------:R-:W-:Y:S01]  /*4f00*/  VIADD R8, R8, 0x1 ;  /* 0x0000000108087836 */ /* 0x000fe20000000000 */
[----:B------:R-:W-:Y:S01]  /*4f10*/  @!PT LDS RZ, [RZ] ;  /* 0x00000000fffff984 */ /* 0x000fe20000000800 */
[----:B------:R-:W-:Y:S01]  /*4f20*/  @!PT LDS RZ, [RZ] ;  /* 0x00000000fffff984 */ /* 0x000fe20000000800 */
[----:B------:R-:W-:Y:S01]  /*4f30*/  @!PT LDS RZ, [RZ] ;  /* 0x00000000fffff984 */ /* 0x000fe20000000800 */
[----:B------:R-:W-:Y:S01]  /*4f40*/  @!PT LDS RZ, [RZ] ;  /* 0x00000000fffff984 */ /* 0x000fe20000000800 */
[----:B------:R2:W-:Y:S06]  /*4f50*/  MEMBAR.ALL.CTA ;  /* 0x0000000000007992 */ /* 0x0005ec0000008000 */
[----:B--2---:R-:W2:Y:S01]  /*4f60*/  FENCE.VIEW.ASYNC.S ;  /* 0x00000000000073c6 */ /* 0x004ea20000000000 */
[----:B------:R-:W-:-:S04]  /*4f70*/  PRMT R0, RZ, 0x654, R0 ;  /* 0x00000654ff007816 */ /* 0x000fc80000000000 */
[----:B--2---:R2:W-:Y:S01]  /*4f80*/  SYNCS.ARRIVE.TRANS64.RED.A1T0 RZ, [R0+URZ], RZ ;  /* 0x000000ff00ff79a7 */ /* 0x0045e200081004ff */
[----:B-1----:R-:W-:Y:S01]  /*4f90*/  LOP3.LUT P1, RZ, R6, 0x1, RZ, 0xc0, !PT ;  /* 0x0000000106ff7812 */ /* 0x002fe2000782c0ff */
[----:B--2---:R-:W-:-:S12]  /*4fa0*/  BRA.U UP3, `(.L_x_100) ;  /* 0x0000000103e07547 */ /* 0x004fd8000b800000 */
[----:B------:R-:W1:Y:S01]  /*4fb0*/  LDCU UR4, c[0x0][0x38c] ;  /* 0x00007180ff0477ac */ /* 0x000e620008000800 */
[----:B------:R-:W-:Y:S02]  /*4fc0*/  PLOP3.LUT P2, PT, PT, PT, PT, 0x80, 0x8 ;  /* 0x000000000008781c */ /* 0x000fe40003f4f070 */
[----:B------:R-:W-:Y:S01]  /*4fd0*/  SHF.L.U32 R4, R9, 0x1f, RZ ;  /* 0x0000001f09047819 */ /* 0x000fe200000006ff */
[----:B------:R-:W-:Y:S02]  /*4fe0*/  ULEA UR23, UR24, UR17, 0x3 ;  /* 0x0000001118177291 */ /* 0x000fe4000f8e18ff */
[----:B------:R-:W-:Y:S02]  /*4ff0*/  ULEA UR18, UR24, UR32, 0x5 ;  /* 0x0000002018127291 */ /* 0x000fe4000f8e28ff */
[----:B-1----:R-:W-:-:S06]  /*5000*/  UISETP.GE.AND UP0, UPT, UR4, 0x1, UPT ;  /* 0x000000010400788c */ /* 0x002fcc000bf06270 */
[----:B------:R-:W-:-:S05]  /*5010*/  PLOP3.LUT P0, PT, PT, PT, UP0, 0x80, 0x8 ;  /* 0x000000000008781c */ /* 0x000fca0003f0f008 */
[----:B------:R-:W-:-:S08]  /*5020*/  @UP0 ULEA UR4, UR15, UR17, 0x3 ;  /* 0x000000110f040291 */ /* 0x000fd0000f8e18ff */
[----:B------:R-:W-:-:S04]  /*5030*/  @P0 SHF.L.U32 R0, R2, 0x1f, RZ ;  /* 0x0000001f02000819 */ /* 0x000fc800000006ff */
[----:B------:R1:W2:Y:S01]  /*5040*/  @P0 SYNCS.PHASECHK.TRANS64.TRYWAIT P2, [UR4], R0 ;  /* 0x00000000ff0005a7 */ /* 0x0002a20008041104 */
[----:B------:R-:W3:Y:S02]  /*5050*/  SYNCS.PHASECHK.TRANS64.TRYWAIT P0, [UR23+0x2b0], R4 ;  /* 0x0002b004ff0075a7 */ /* 0x000ee40008001117 */
[----:B-123--:R-:W-:Y:S05]  /*5060*/  @!P0 BRA `(.L_x_101) ;  /* 0x0000005000988947 */ /* 0x00efea0003800000 */
.L_x_247:
[----:B------:R-:W-:Y:S01]  /*5070*/  UMOV UR19, UR14 ;  /* 0x0000000e00137c82 */ /* 0x000fe20008000000 */
[----:B------:R-:W-:Y:S05]  /*5080*/  BRA.U !UP0, `(.L_x_102) ;  /* 0x0000000108987547 */ /* 0x000fea000b800000 */
[----:B------:R-:W-:Y:S02]  /*5090*/  UIADD3 UR19, UPT, UPT, UR31, UR14, URZ ;  /* 0x0000000e1f137290 */ /* 0x000fe4000fffe0ff */
[----:B------:R-:W-:Y:S01]  /*50a0*/  UPLOP3.LUT UP2, UPT, UPT, UPT, UPT, 0x40, 0x4 ;  /* 0x000000000004789c */ /* 0x000fe20003f4e870 */
[----:B------:R-:W-:Y:S01]  /*50b0*/  UMOV UR16, UR25 ;  /* 0x0000001900107c82 */ /* 0x000fe20008000000 */
[----:B------:R-:W-:-:S09]  /*50c0*/  UMOV UR6, UR15 ;  /* 0x0000000f00067c82 */ /* 0x000fd20008000000 */
.L_x_105:
[----:B--2---:R-:W-:Y:S01]  /*50d0*/  ULEA UR5, UR6, UR17, 0x3 ;  /* 0x0000001106057291 */ /* 0x004fe2000f8e18ff */
[----:B---3--:R-:W-:Y:S11]  /*50e0*/  @P2 BRA `(.L_x_103) ;  /* 0x00000000000c2947 */ /* 0x008ff60003800000 */
[----:B-1----:R-:W-:Y:S04]  /*50f0*/  SHF.L.U32 R4, R2, 0x1f, RZ ;  /* 0x0000001f02047819 */ /* 0x002fe800000006ff */
[----:B------:R-:W1:Y:S02]  /*5100*/  SYNCS.PHASECHK.TRANS64.TRYWAIT P0, [UR5], R4 ;  /* 0x00000004ff0075a7 */ /* 0x000e640008001105 */
[----:B-1----:R-:W-:Y:S05]  /*5110*/  @!P0 BRA `(.L_x_104) ;  /* 0x0000005000848947 */ /* 0x002fea0003800000 */
.L_x_103:
[----:B------:R-:W-:Y:S01]  /*5120*/  UISETP.NE.AND UP0, UPT, UR16, 0x1, UPT ;  /* 0x000000011000788c */ /* 0x000fe2000bf05270 */
[----:B------:R-:W-:Y:S01]  /*5130*/  PLOP3.LUT P2, PT, PT, PT, PT, 0x80, 0x8 ;  /* 0x000000000008781c */ /* 0x000fe20003f4f070 */
[----:B------:R-:W-:Y:S02]  /*5140*/  UIADD3 UR4, UPT, UPT, UR6, 0x1, URZ ;  /* 0x0000000106047890 */ /* 0x000fe4000fffe0ff */
[----:B------:R-:W-:Y:S02]  /*5150*/  ULEA UR12, UR6, UR22, 0x7 ;  /* 0x00000016060c7291 */ /* 0x000fe4000f8e38ff */
[----:B------:R-:W-:Y:S01]  /*5160*/  UISETP.NE.AND UP1, UPT, UR4, 0x23, UPT ;  /* 0x000000230400788c */ /* 0x000fe2000bf25270 */
[----:B------:R-:W-:Y:S01]  /*5170*/  PLOP3.LUT P0, PT, PT, PT, UP0, 0x80, 0x8 ;  /* 0x000000000008781c */ /* 0x000fe20003f0f008 */
[----:B------:R-:W-:Y:S02]  /*5180*/  UIADD3 UR10, UPT, UPT, UR12, 0x2, URZ ;  /* 0x000000020c0a7890 */ /* 0x000fe4000fffe0ff */
[----:B------:R-:W-:Y:S02]  /*5190*/  USEL UR7, URZ, 0x1, UP1 ;  /* 0x00000001ff077887 */ /* 0x000fe40008800000 */
[----:B------:R-:W-:Y:S02]  /*51a0*/  USEL UR15, UR4, URZ, UP1 ;  /* 0x000000ff040f7287 */ /* 0x000fe40008800000 */
[----:B------:R-:W-:Y:S02]  /*51b0*/  UIADD3 UR14, UPT, UPT, UR14, 0x1, URZ ;  /* 0x000000010e0e7890 */ /* 0x000fe4000fffe0ff */
[----:B------:R-:W-:Y:S01]  /*51c0*/  @UP0 ULEA UR4, UR15, UR17, 0x3 ;  /* 0x000000110f040291 */ /* 0x000fe2000f8e18ff */
[----:B------:R-:W-:Y:S01]  /*51d0*/  LOP3.LUT R2, R2, UR7, RZ, 0x3c, !PT ;  /* 0x0000000702027c12 */ /* 0x000fe2000f8e3cff */
[----:B------:R-:W-:Y:S01]  /*51e0*/  UIADD3 UR7, UPT, UPT, UR5, 0x118, URZ ;  /* 0x0000011805077890 */ /* 0x000fe2000fffe0ff */
[----:B------:R-:W-:Y:S02]  /*51f0*/  UMOV UR13, 0x80004020 ;  /* 0x80004020000d7882 */ /* 0x000fe40000000000 */
[----:B-1----:R-:W-:Y:S01]  /*5200*/  @P0 SHF.L.U32 R0, R2, 0x1f, RZ ;  /* 0x0000001f02000819 */ /* 0x002fe200000006ff */
[----:B------:R-:W-:Y:S01]  /*5210*/  UMOV UR5, 0x80004020 ;  /* 0x8000402000057882 */ /* 0x000fe20000000000 */
[----:B------:R-:W-:Y:S01]  /*5220*/  UMOV UR11, 0x80004020 ;  /* 0x80004020000b7882 */ /* 0x000fe20000000000 */
[----:B------:R-:W-:Y:S01]  /*5230*/  UMOV UR9, 0x80004020 ;  /* 0x8000402000097882 */ /* 0x000fe20000000000 */
[----:B------:R2:W3:Y:S01]  /*5240*/  @P0 SYNCS.PHASECHK.TRANS64.TRYWAIT P2, [UR4], R0 ;  /* 0x00000000ff0005a7 */ /* 0x0004e20008041104 */
[----:B------:R-:W-:Y:S02]  /*5250*/  ULEA UR4, UR6, UR21, 0x8 ;  /* 0x0000001506047291 */ /* 0x000fe4000f8e40ff */
[----:B------:R-:W-:Y:S02]  /*5260*/  UISETP.NE.AND UP0, UPT, UR14, UR19, UPT ;  /* 0x000000130e00728c */ /* 0x000fe4000bf05270 */
[----:B------:R-:W-:Y:S02]  /*5270*/  UIADD3 UR8, UPT, UPT, UR4, 0x2, URZ ;  /* 0x0000000204087890 */ /* 0x000fe4000fffe0ff */
[----:B------:R-:W-:Y:S01]  /*5280*/  UIADD3 UR16, UPT, UPT, UR16, -0x1, URZ ;  /* 0xffffffff10107890 */ /* 0x000fe2000fffe0ff */
[----:B------:R-:W-:Y:S02]  /*5290*/  UMOV UR6, UR15 ;  /* 0x0000000f00067c82 */ /* 0x000fe40008000000 */
[----:B------:R2:W-:Y:S01]  /*52a0*/  UTCHMMA.2CTA gdesc[UR4], gdesc[UR12], tmem[UR18], tmem[UR28], idesc[UR29], UP2 ;  /* 0x00ff1c0c040075ea */ /* 0x0005e20009200012 */
[----:B------:R-:W-:Y:S03]  /*52b0*/  UPLOP3.LUT UP2, UPT, UPT, UPT, UPT, 0x80, 0x8 ;  /* 0x000000000008789c */ /* 0x000fe60003f4f070 */
[----:B------:R2:W-:Y:S01]  /*52c0*/  UTCHMMA.2CTA gdesc[UR8], gdesc[UR10], tmem[UR18], tmem[UR26], idesc[UR27], UPT ;  /* 0x00ff1a0a080075ea */ /* 0x0005e2000ba00012 */
[----:B------:R2:W-:Y:S01]  /*52d0*/  UTCBAR.2CTA.MULTICAST [UR7], URZ, UR20 ;  /* 0x000000ff070073e9 */ /* 0x0005e20008200814 */
[----:B------:R-:W-:Y:S06]  /*52e0*/  BRA.U UP0, `(.L_x_105) ;  /* 0xfffffffd00787547 */ /* 0x000fec000b83ffff */
.L_x_102:
[----:B--2---:R-:W-:Y:S01]  /*52f0*/  UIADD3 UR4, UPT, UPT, UR23, 0x290, URZ ;  /* 0x0000029017047890 */ /* 0x004fe2000fffe0ff */
[----:B------:R-:W-:-:S08]  /*5300*/  UMOV UR14, UR19 ;  /* 0x00000013000e7c82 */ /* 0x000fd00008000000 */
[----:B------:R2:W-:Y:S01]  /*5310*/  UTCBAR.2CTA.MULTICAST [UR4], URZ, UR30 ;  /* 0x000000ff040073e9 */ /* 0x0005e2000820081e */
[----:B------:R-:W-:Y:S02]  /*5320*/  NOP ;  /* 0x0000000000007918 */ /* 0x000fe40000000000 */
.L_x_100:
[----:B--2---:R-:W-:Y:S01]  /*5330*/  UIADD3 UR4, UPT, UPT, UR24, 0x1, URZ ;  /* 0x0000000118047890 */ /* 0x004fe2000fffe0ff */
[----:B------:R-:W-:-:S03]  /*5340*/  ISETP.NE.AND P0, PT, R8, 0x2, PT ;  /* 0x000000020800780c */ /* 0x000fc60003f05270 */
[----:B------:R-:W-:Y:S01]  /*5350*/  UISETP.NE.AND UP0, UPT, UR4, 0x4, UPT ;  /* 0x000000040400788c */ /* 0x000fe2000bf05270 */
[----:B-1----:R-:W-:Y:S02]  /*5360*/  SEL R0, RZ, 0x1, P0 ;  /* 0x00000001ff007807 */ /* 0x002fe40000000000 */
[----:B------:R-:W-:Y:S01]  /*5370*/  SEL R8, R8, RZ, P0 ;  /* 0x000000ff08087207 */ /* 0x000fe20000000000 */
[----:B------:R-:W-:Y:S01]  /*5380*/  USEL UR5, URZ, 0x1, UP0 ;  /* 0x00000001ff057887 */ /* 0x000fe20008000000 */
[----:B------:R-:W-:Y:S01]  /*5390*/  LOP3.LUT R3, R3, R0, RZ, 0x3c, !PT ;  /* 0x0000000003037212 */ /* 0x000fe200078e3cff */
[----:B------:R-:W-:-:S04]  /*53a0*/  USEL UR24, UR4, URZ, UP0 ;  /* 0x000000ff04187287 */ /* 0x000fc80008000000 */
[----:B------:R-:W-:Y:S01]  /*53b0*/  LOP3.LUT R9, R9, UR5, RZ, 0x3c, !PT ;  /* 0x0000000509097c12 */ /* 0x000fe2000f8e3cff */
[----:B------:R-:W-:Y:S07]  /*53c0*/  @P1 BRA `(.L_x_106) ;  /* 0xfffffff800b01947 */ /* 0x000fee000383ffff */
[----:B------:R-:W1:Y:S01]  /*53d0*/  S2UR UR8, SR_CgaCtaId ;  /* 0x00000000000879c3 */ /* 0x000e620000008800 */
[----:B------:R-:W-:Y:S01]  /*53e0*/  ELECT P0, URZ, PT ;  /* 0x0000000000ff782f */ /* 0x000fe20003800000 */
[----:B------:R-:W-:Y:S01]  /*53f0*/  HFMA2 R0, -RZ, RZ, 0, 5.9604644775390625e-08 ;  /* 0x00000001ff007431 */ /* 0x000fe200000001ff */
[----:B------:R-:W-:-:S05]  /*5400*/  UMOV UR4, 0x40 ;  /* 0x0000004000047882 */ /* 0x000fca0000000000 */
[----:B------:R-:W-:Y:S01]  /*5410*/  UVIRTCOUNT.DEALLOC.SMPOOL 0x80 ;  /* 0x000000800000784c */ /* 0x000fe20000000000 */
[----:B------:R-:W-:Y:S02]  /*5420*/  UISETP.NE.AND UP1, UPT, UR33, URZ, UPT ;  /* 0x000000ff2100728c */ /* 0x000fe4000bf25270 */
[----:B-1----:R-:W-:-:S09]  /*5430*/  ULEA UR8, UR8, UR4, 0x18 ;  /* 0x0000000408087291 */ /* 0x002fd2000f8ec0ff */
[----:B------:R1:W-:Y:S01]  /*5440*/  @P0 STS.U8 [UR8+0x1c], R0 ;  /* 0x00001c00ff000988 */ /* 0x0003e20008000008 */
[----:B------:R-:W-:Y:S05]  /*5450*/  BRA.U UP1, `(.L_x_107) ;  /* 0x0000000101a07547 */ /* 0x000fea000b800000 */
[----:B------:R-:W-:Y:S01]  /*5460*/  UIADD3 UR7, UPT, UPT, UR17, 0x2b0, URZ ;  /* 0x000002b011077890 */ /* 0x000fe2000fffe0ff */
[----:B------:R-:W-:-:S03]  /*5470*/  SHF.L.U32 R2, R9, 0x1f, RZ ;  /* 0x0000001f09027819 */ /* 0x000fc600000006ff */
[----:B------:R-:W-:-:S09]  /*5480*/  ULEA UR4, UR24, UR7, 0x3 ;  /* 0x0000000718047291 */ /* 0x000fd2000f8e18ff */
[----:B------:R-:W2:Y:S02]  /*5490*/  SYNCS.PHASECHK.TRANS64.TRYWAIT P0, [UR4], R2 ;  /* 0x00000002ff0075a7 */ /* 0x000ea40008001104 */
[----:B--2---:R-:W-:Y:S05]  /*54a0*/  @!P0 BRA `(.L_x_108) ;  /* 0x0000004c00b88947 */ /* 0x004fea0003800000 */
.L_x_250:
        /* <DEDUP_REMOVED lines=9> */
.L_x_252:
        /* <DEDUP_REMOVED lines=9> */
.L_x_254:
[----:B------:R-:W-:-:S04]  /*55d0*/  UIADD3 UR4, UPT, UPT, UR4, 0x1, URZ ;  /* 0x0000000104047890 */ /* 0x000fc8000fffe0ff */
[----:B------:R-:W-:-:S04]  /*55e0*/  UISETP.NE.AND UP0, UPT, UR4, 0x4, UPT ;  /* 0x000000040400788c */ /* 0x000fc8000bf05270 */
[----:B------:R-:W-:Y:S02]  /*55f0*/  USEL UR5, URZ, 0x1, UP0 ;  /* 0x00000001ff057887 */ /* 0x000fe40008000000 */
[----:B------:R-:W-:-:S04]  /*5600*/  USEL UR4, UR4, URZ, UP0 ;  /* 0x000000ff04047287 */ /* 0x000fc80008000000 */
[----:B------:R-:W-:Y:S01]  /*5610*/  ULEA UR4, UR4, UR7, 0x3 ;  /* 0x0000000704047291 */ /* 0x000fe2000f8e18ff */
[----:B------:R-:W-:-:S04]  /*5620*/  LOP3.LUT R2, R2, UR5, RZ, 0x3c, !PT ;  /* 0x0000000502027c12 */ /* 0x000fc8000f8e3cff */
[----:B------:R-:W-:Y:S01]  /*5630*/  SHF.L.U32 R2, R2, 0x1f, RZ ;  /* 0x0000001f02027819 */ /* 0x000fe200000006ff */
[----:B-1----:R-:W-:-:S04]  /*5640*/  IMAD.U32 R0, RZ, RZ, UR4 ;  /* 0x00000004ff007e24 */ /* 0x002fc8000f8e00ff */
[----:B------:R1:W2:Y:S03]  /*5650*/  SYNCS.PHASECHK.TRANS64.TRYWAIT P0, [R0+URZ], R2 ;  /* 0x00000002000075a7 */ /* 0x0002a600080011ff */
[----:B--2---:R-:W-:Y:S05]  /*5660*/  @!P0 NANOSLEEP.SYNCS 0x989680 ;  /* 0x009896800000895d */ /* 0x004fea0003900000 */
[----:B------:R-:W2:Y:S02]  /*5670*/  @!P0 SYNCS.PHASECHK.TRANS64 P0, [R0+URZ], R2 ;  /* 0x00000002000085a7 */ /* 0x000ea400080010ff */
[----:B--2---:R-:W-:Y:S05]  /*5680*/  @P0 BRA `(.L_x_111) ;  /* 0x0000000000200947 */ /* 0x004fea0003800000 */
.L_x_112:
[----:B--2---:R2:W4:Y:S02]  /*5690*/  SYNCS.PHASECHK.TRANS64.TRYWAIT P0, [R0+URZ], R2 ;  /* 0x00000002000075a7 */ /* 0x00452400080011ff */
[----:B----4-:R-:W-:Y:S05]  /*56a0*/  @!P0 NANOSLEEP.SYNCS 0x989680 ;  /* 0x009896800000895d */ /* 0x010fea0003900000 */
[----:B------:R-:W4:Y:S02]  /*56b0*/  @!P0 SYNCS.PHASECHK.TRANS64 P0, [R0+URZ], R2 ;  /* 0x00000002000085a7 */ /* 0x000f2400080010ff */
[----:B----4-:R-:W-:Y:S05]  /*56c0*/  @!P0 BRA `(.L_x_112) ;  /* 0xfffffffc00f08947 */ /* 0x010fea000383ffff */
[----:B------:R-:W-:Y:S05]  /*56d0*/  BRA `(.L_x_111) ;  /* 0x00000000000c7947 */ /* 0x000fea0003800000 */
.L_x_107:
[----:B------:R-:W-:-:S04]  /*56e0*/  UIADD3 UR4, UPT, UPT, UR17, 0x2f0, URZ ;  /* 0x000002f011047890 */ /* 0x000fc8000fffe0ff */
[----:B------:R-:W-:-:S09]  /*56f0*/  UPRMT UR4, UR34, 0x654, UR4 ;  /* 0x0000065422047896 */ /* 0x000fd20008000004 */
[----:B------:R-:W-:Y:S03]  /*5700*/  SYNCS.ARRIVE.TRANS64.RED.A1T0 RZ, [UR4], RZ ;  /* 0x000000ffffff79a7 */ /* 0x000fe60008100404 */
.L_x_111:
[----:B-12---:R-:W-:Y:S01]  /*5710*/  SHF.L.U32 R2, RZ, 0x1f, RZ ;  /* 0x0000001fff027819 */ /* 0x006fe200000006ff */
[----:B------:R-:W-:Y:S01]  /*5720*/  UIADD3 UR4, UPT, UPT, UR17, 0x2f0, URZ ;  /* 0x000002f011047890 */ /* 0x000fe2000fffe0ff */
[----:B------:R-:W-:Y:S02]  /*5730*/  PLOP3.LUT P0, PT, PT, PT, UP1, 0x80, 0x8 ;  /* 0x000000000008781c */ /* 0x000fe40003f0f018 */
[----:B------:R-:W1:Y:S02]  /*5740*/  SYNCS.PHASECHK.TRANS64.TRYWAIT P1, [UR17+0x2f0], R2 ;  /* 0x0002f002ff0075a7 */ /* 0x000e640008021111 */
[----:B-1----:R-:W-:Y:S09]  /*5750*/  @!P1 BRA `(.L_x_113) ;  /* 0x0000004c00549947 */ /* 0x002ff20003800000 */
.L_x_256:
[----:B------:R-:W-:Y:S01]  /*5760*/  @!UP1 UPRMT UR4, UR34, 0x654, UR4 ;  /* 0x0000065422049896 */ /* 0x000fe20008000004 */
[----:B------:R-:W-:Y:S01]  /*5770*/  UMOV UR5, 0xffff ;  /* 0x0000ffff00057882 */ /* 0x000fe20000000000 */
[----:B------:R-:W-:-:S07]  /*5780*/  UMOV UR6, 0x1 ;  /* 0x0000000100067882 */ /* 0x000fce0000000000 */
[----:B------:R-:W-:Y:S01]  /*5790*/  @!P0 SYNCS.ARRIVE.TRANS64.RED.A1T0 RZ, [UR4], RZ ;  /* 0x000000ffffff89a7 */ /* 0x000fe20008100404 */
[----:B------:R-:W-:Y:S01]  /*57a0*/  NOP ;  /* 0x0000000000007918 */ /* 0x000fe20000000000 */
[----:B-1----:R-:W1:Y:S01]  /*57b0*/  LDS R0, [UR8+0x14] ;  /* 0x00001408ff007984 */ /* 0x002e620008000800 */
[----:B------:R-:W-:-:S04]  /*57c0*/  ULOP3.LUT UR4, UR32, 0xffff, URZ, 0xc0, !UPT ;  /* 0x0000ffff20047892 */ /* 0x000fc8000f8ec0ff */
[----:B------:R-:W-:-:S04]  /*57d0*/  USHF.R.U32.HI UR4, URZ, 0x5, UR4 ;  /* 0x00000005ff047899 */ /* 0x000fc80008011604 */
[----:B------:R-:W-:Y:S02]  /*57e0*/  USHF.L.U32 UR5, UR5, UR4, URZ ;  /* 0x0000000405057299 */ /* 0x000fe400080006ff */
[----:B------:R-:W-:-:S04]  /*57f0*/  USHF.L.U32 UR4, UR6, UR4, URZ ;  /* 0x0000000406047299 */ /* 0x000fc800080006ff */
[----:B-1----:R-:W-:-:S04]  /*5800*/  LOP3.LUT R0, R0, UR5, RZ, 0xc0, !PT ;  /* 0x0000000500007c12 */ /* 0x002fc8000f8ec0ff */
[----:B------:R-:W-:-:S13]  /*5810*/  ISETP.NE.AND P0, PT, R0, UR5, PT ;  /* 0x0000000500007c0c */ /* 0x000fda000bf05270 */
[----:B------:R-:W-:Y:S05]  /*5820*/  @P0 BRA `(.L_x_114) ;  /* 0x0000000000580947 */ /* 0x000fea0003800000 */
[----:B------:R-:W1:Y:S02]  /*5830*/  LDS R0, [UR8+0x18] ;  /* 0x00001808ff007984 */ /* 0x000e640008000800 */
[----:B-1----:R-:W-:-:S04]  /*5840*/  LOP3.LUT R0, R0, UR4, RZ, 0xc0, !PT ;  /* 0x0000000400007c12 */ /* 0x002fc8000f8ec0ff */
[----:B------:R-:W-:-:S13]  /*5850*/  ISETP.NE.AND P0, PT, R0, UR4, PT ;  /* 0x0000000400007c0c */ /* 0x000fda000bf05270 */
[----:B------:R-:W-:Y:S05]  /*5860*/  @P0 BRA `(.L_x_115) ;  /* 0x00000000003c0947 */ /* 0x000fea0003800000 */
[----:B------:R-:W1:Y:S01]  /*5870*/  S2R R2, SR_LANEID ;  /* 0x0000000000027919 */ /* 0x000e620000000000 */
[----:B------:R-:W-:-:S06]  /*5880*/  ULOP3.LUT UR5, URZ, UR5, URZ, 0x33, !UPT ;  /* 0x00000005ff057292 */ /* 0x000fcc000f8e33ff */
[----:B------:R-:W-:-:S04]  /*5890*/  IMAD.U32 R0, RZ, RZ, UR5 ;  /* 0x00000005ff007e24 */ /* 0x000fc8000f8e00ff */
[----:B------:R2:W4:Y:S02]  /*58a0*/  REDUX UR7, R0 ;  /* 0x00000000000773c4 */ /* 0x0005240000000000 */
[----:B------:R1:W-:Y:S01]  /*58b0*/  UTCATOMSWS.AND URZ, UR5 ;  /* 0x0000000500ff79e3 */ /* 0x0003e20008000000 */
[----:B--2---:R-:W-:Y:S01]  /*58c0*/  LOP3.LUT R0, RZ, UR4, RZ, 0x33, !PT ;  /* 0x00000004ff007c12 */ /* 0x004fe2000f8e33ff */
[----:B------:R-:W-:Y:S02]  /*58d0*/  VOTEU.ANY UR4, UPT, PT ;  /* 0x0000000000047886 */ /* 0x000fe400038e0100 */
[----:B------:R-:W-:Y:S02]  /*58e0*/  UFLO.U32 UR4, UR4 ;  /* 0x00000004000472bd */ /* 0x000fe400080e0000 */
[----:B------:R-:W2:Y:S04]  /*58f0*/  REDUX UR6, R0 ;  /* 0x00000000000673c4 */ /* 0x000ea80000000000 */
[----:B-1----:R-:W-:-:S02]  /*5900*/  ISETP.EQ.U32.AND P0, PT, R2, UR4, PT ;  /* 0x0000000402007c0c */ /* 0x002fc4000bf02070 */
[----:B----4-:R-:W-:-:S11]  /*5910*/  MOV R2, UR7 ;  /* 0x0000000700027c02 */ /* 0x010fd60008000f00 */
[----:B------:R1:W-:Y:S01]  /*5920*/  @P0 ATOMS.AND RZ, [UR8+0x14], R2 ;  /* 0x00001402ffff098c */ /* 0x0003e2000a800008 */
[----:B--2---:R-:W-:-:S05]  /*5930*/  IMAD.U32 R0, RZ, RZ, UR6 ;  /* 0x00000006ff007e24 */ /* 0x004fca000f8e00ff */
[----:B------:R1:W-:Y:S01]  /*5940*/  @P0 ATOMS.AND RZ, [UR8+0x18], R0 ;  /* 0x00001800ffff098c */ /* 0x0003e2000a800008 */
[----:B------:R-:W-:Y:S05]  /*5950*/  BRA `(.L_x_116) ;  /* 0x0000000000147947 */ /* 0x000fea0003800000 */
.L_x_115:
[----:B------:R-:W-:Y:S02]  /*5960*/  MOV R2, 0x5980 ;  /* 0x0000598000027802 */ /* 0x000fe40000000f00 */
[----:B---3-5:R-:W-:Y:S05]  /*5970*/  CALL.REL.NOINC `($__internal_0_$__cuda_sm10x_tcgen05_guardrail_trap_col_being_dealloced_not_returned_by_alloc) ;  /* 0x0000004c00c07944 */ /* 0x028fea0003c00000 */
[----:B------:R-:W-:Y:S05]  /*5980*/  BRA `(.L_x_116) ;  /* 0x0000000000087947 */ /* 0x000fea0003800000 */
.L_x_114:
[----:B------:R-:W-:Y:S02]  /*5990*/  MOV R2, 0x59b0 ;  /* 0x000059b000027802 */ /* 0x000fe40000000f00 */
[----:B---3-5:R-:W-:Y:S05]  /*59a0*/  CALL.REL.NOINC `($__internal_2_$__cuda_sm10x_tcgen05_guardrail_trap_unallocated_columns_being_dealloced) ;  /* 0x0000004c00cc7944 */ /* 0x028fea0003c00000 */
.L_x_116:
[----:B------:R-:W-:Y:S01]  /*59b0*/  NOP ;  /* 0x0000000000007918 */ /* 0x000fe20000000000 */
[----:B------:R-:W-:Y:S05]  /*59c0*/  EXIT ;  /* 0x000000000000794d */ /* 0x000fea0003800000 */
.L_x_87:
[----:B------:R-:W-:-:S09]  /*59d0*/  UISETP.NE.OR UP0, UPT, UR22, 0x3, !UP4 ;  /* 0x000000031600788c */ /* 0x000fd2000e705670 */
[----:B------:R-:W-:Y:S05]  /*59e0*/  BRA.U UP0, `(.L_x_117) ;  /* 0x0000001100387547 */ /* 0x000fea000b800000 */
[----:B------:R-:W2:Y:S01]  /*59f0*/  S2UR UR6, SR_CgaCtaId ;  /* 0x00000000000679c3 */ /* 0x000ea20000008800 */
[----:B------:R-:W3:Y:S01]  /*5a00*/  LDCU UR37, c[0x0][0x370] ;  /* 0x00006e00ff2577ac */ /* 0x000ee20008000800 */
[----:B------:R-:W-:Y:S02]  /*5a10*/  HFMA2 R13, -RZ, RZ, 0, 0 ;  /* 0x00000000ff0d7431 */ /* 0x000fe400000001ff */
[----:B------:R-:W-:Y:S01]  /*5a20*/  IMAD.MOV.U32 R15, RZ, RZ, 0x1 ;  /* 0x00000001ff0f7424 */ /* 0x000fe200078e00ff */
[----:B------:R-:W-:Y:S01]  /*5a30*/  MOV R7, 0x1000 ;  /* 0x0000100000077802 */ /* 0x000fe20000000f00 */
[----:B------:R-:W3:Y:S01]  /*5a40*/  LDCU.128 UR32, c[0x0][0xb10] ;  /* 0x00016200ff2077ac */ /* 0x000ee20008000c00 */
[----:B------:R-:W-:Y:S01]  /*5a50*/  IMAD.MOV.U32 R14, RZ, RZ, RZ ;  /* 0x000000ffff0e7224 */ /* 0x000fe200078e00ff */
[----:B------:R-:W4:Y:S01]  /*5a60*/  LDC.64 R16, c[0x0][0x348] ;  /* 0x0000d200ff107b82 */ /* 0x000f220000000a00 */
[----:B------:R-:W1:Y:S01]  /*5a70*/  LDCU UR31, c[0x0][0x374] ;  /* 0x00006e80ff1f77ac */ /* 0x000e620008000800 */
[----:B------:R-:W1:Y:S06]  /*5a80*/  LDCU UR15, c[0x0][0xb0c] ;  /* 0x00016180ff0f77ac */ /* 0x000e6c0008000800 */
[----:B------:R-:W4:Y:S01]  /*5a90*/  LDC.64 R2, c[0x0][0x888] ;  /* 0x00022200ff027b82 */ /* 0x000f220000000a00 */
[----:B------:R-:W1:Y:S01]  /*5aa0*/  LDCU UR40, c[0x0][0xb20] ;  /* 0x00016400ff2877ac */ /* 0x000e620008000800 */
[----:B------:R-:W1:Y:S06]  /*5ab0*/  LDCU UR4, c[0x0][0xb30] ;  /* 0x00016600ff0477ac */ /* 0x000e6c0008000800 */
[----:B------:R-:W4:Y:S01]  /*5ac0*/  LDC.64 R4, c[0x0][0x890] ;  /* 0x00022400ff047b82 */ /* 0x000f220000000a00 */
[----:B------:R-:W-:Y:S01]  /*5ad0*/  UMOV UR29, 0x400 ;  /* 0x00000400001d7882 */ /* 0x000fe20000000000 */
[----:B------:R-:W-:-:S02]  /*5ae0*/  UPLOP3.LUT UP3, UPT, UPT, UPT, UPT, 0x40, 0x4 ;  /* 0x000000000004789c */ /* 0x000fc40003f6e870 */
[----:B--2---:R-:W-:Y:S02]  /*5af0*/  ULEA UR29, UR6, UR29, 0x18 ;  /* 0x0000001d061d7291 */ /* 0x004fe4000f8ec0ff */
[----:B---3--:R-:W-:Y:S02]  /*5b00*/  UIMAD.WIDE.U32 UR6, UR37, UR32, URZ ;  /* 0x00000020250672a5 */ /* 0x008fe4000f8e00ff */
[----:B-1----:R-:W-:Y:S02]  /*5b10*/  UIMAD.WIDE.U32 UR8, UR31, UR35, URZ ;  /* 0x000000231f0872a5 */ /* 0x002fe4000f8e00ff */
[----:B------:R-:W-:Y:S02]  /*5b20*/  UISETP.GE.AND UP0, UPT, UR42, 0x1, UPT ;  /* 0x000000012a00788c */ /* 0x000fe4000bf06270 */
[----:B------:R-:W-:Y:S01]  /*5b30*/  UISETP.NE.AND UP4, UPT, UR42, 0x1, UPT ;  /* 0x000000012a00788c */ /* 0x000fe2000bf85270 */
[----:B------:R-:W-:Y:S02]  /*5b40*/  UMOV UR6, UR7 ;  /* 0x0000000700067c82 */ /* 0x000fe40008000000 */
[----:B------:R-:W-:Y:S01]  /*5b50*/  UMOV UR38, UR9 ;  /* 0x0000000900267c82 */ /* 0x000fe20008000000 */
[----:B------:R-:W1:Y:S01]  /*5b60*/  LDCU.64 UR22, c[0x0][0xb28] ;  /* 0x00016500ff1677ac */ /* 0x000e620008000a00 */
[----:B------:R-:W-:-:S02]  /*5b70*/  UISETP.NE.AND UP6, UPT, UR15, 0x1, UPT ;  /* 0x000000010f00788c */ /* 0x000fc4000bfc5270 */
[----:B------:R-:W-:Y:S02]  /*5b80*/  UISETP.NE.AND UP5, UPT, UR34, 0x1, UPT ;  /* 0x000000012200788c */ /* 0x000fe4000bfa5270 */
[----:B------:R-:W-:Y:S02]  /*5b90*/  USHF.R.U32.HI UR39, URZ, UR33, UR6 ;  /* 0x00000021ff277299 */ /* 0x000fe40008011606 */
[----:B------:R-:W-:Y:S02]  /*5ba0*/  USHF.R.U32.HI UR38, URZ, UR40, UR38 ;  /* 0x00000028ff267299 */ /* 0x000fe40008011626 */
[----:B------:R-:W-:Y:S01]  /*5bb0*/  UISETP.NE.AND UP2, UPT, UR4, 0x1, UPT ;  /* 0x000000010400788c */ /* 0x000fe2000bf45270 */
[----:B------:R-:W-:-:S10]  /*5bc0*/  UMOV UR12, URZ ;  /* 0x000000ff000c7c82 */ /* 0x000fd40008000000 */
.L_x_126:
[C---:B------:R-:W-:Y:S02]  /*5bd0*/  LEA R12, R14.reuse, UR29, 0x3 ;  /* 0x0000001d0e0c7c11 */ /* 0x040fe4000f8e18ff */
[----:B------:R-:W-:Y:S02]  /*5be0*/  SHF.L.U32 R0, R13, 0x1f, RZ ;  /* 0x0000001f0d007819 */ /* 0x000fe400000006ff */
[----:B------:R-:W-:Y:S02]  /*5bf0*/  LEA R8, R14, UR29, 0x4 ;  /* 0x0000001d0e087c11 */ /* 0x000fe4000f8e20ff */
[----:B------:R-:W2:Y:S02]  /*5c00*/  SYNCS.PHASECHK.TRANS64.TRYWAIT P0, [R12+URZ+0x270], R0 ;  /* 0x000270000c0075a7 */ /* 0x000ea400080011ff */
[----:B--23--:R-:W-:Y:S05]  /*5c10*/  @!P0 BRA `(.L_x_118) ;  /* 0x00000048003c8947 */ /* 0x00cfea0003800000 */
.L_x_257:
[----:B------:R-:W3:Y:S01]  /*5c20*/  LDS.128 R8, [R8+0x300] ;  /* 0x0003000008087984 */ /* 0x000ee20000000c00 */
[----:B------:R-:W-:Y:S01]  /*5c30*/  UISETP.GE.AND UP0, UPT, UR42, 0x1, UPT ;  /* 0x000000012a00788c */ /* 0x000fe2000bf06270 */
[----:B------:R-:W-:Y:S01]  /*5c40*/  @!PT LDS RZ, [RZ] ;  /* 0x00000000fffff984 */ /* 0x000fe20000000800 */
[----:B------:R-:W-:Y:S01]  /*5c50*/  @!PT LDS RZ, [RZ] ;  /* 0x00000000fffff984 */ /* 0x000fe20000000800 */
[----:B------:R-:W-:Y:S01]  /*5c60*/  @!PT LDS RZ, [RZ] ;  /* 0x00000000fffff984 */ /* 0x000fe20000000800 */
[----:B------:R-:W-:Y:S01]  /*5c70*/  @!PT LDS RZ, [RZ] ;  /* 0x00000000fffff984 */ /* 0x000fe20000000800 */
[----:B------:R1:W-:Y:S06]  /*5c80*/  MEMBAR.ALL.CTA ;  /* 0x0000000000007992 */ /* 0x0003ec0000008000 */
[----:B-1----:R-:W1:Y:S01]  /*5c90*/  FENCE.VIEW.ASYNC.S ;  /* 0x00000000000073c6 */ /* 0x002e620000000000 */
[----:B---3--:R-:W-:Y:S11]  /*5ca0*/  LOP3.LUT P0, RZ, R10, 0x1, RZ, 0xc0, !PT ;  /* 0x000000010aff7812 */ /* 0x008ff6000780c0ff */
[----:B------:R-:W-:Y:S02]  /*5cb0*/  @!UPT UIADD3 URZ, UPT, UPT, URZ, URZ, URZ ;  /* 0x000000fffffff290 */ /* 0x000fe4000fffe0ff */
[----:B-1----:R-:W-:Y:S01]  /*5cc0*/  VOTEU.ANY UP1, P0 ;  /* 0x0000000000ff7886 */ /* 0x002fe20000020100 */
[----:B------:R-:W-:Y:S11]  /*5cd0*/  PLOP3.LUT P0, PT, PT, PT, UP1, 0x80, 0x8 ;  /* 0x000000000008781c */ /* 0x000ff60003f0f018 */
[----:B------:R-:W-:Y:S02]  /*5ce0*/  @!UPT UIADD3 URZ, UPT, UPT, URZ, URZ, URZ ;  /* 0x000000fffffff290 */ /* 0x000fe4000fffe0ff */
[----:B--2---:R-:W-:Y:S02]  /*5cf0*/  @P0 SHF.R.U32.HI R0, RZ, 0x10, R9 ;  /* 0x00000010ff000819 */ /* 0x004fe40000011609 */
[----:B------:R-:W-:Y:S02]  /*5d00*/  @P0 MOV R6, R8 ;  /* 0x0000000800060202 */ /* 0x000fe40000000f00 */
[----:B------:R-:W-:Y:S01]  /*5d10*/  @P0 R2UR UR4, R0 ;  /* 0x00000000000402ca */ /* 0x000fe200000e0000 */
[----:B------:R-:W-:Y:S01]  /*5d20*/  VIADD R0, R12, 0x280 ;  /* 0x000002800c007836 */ /* 0x000fe20000000000 */
[----:B------:R-:W-:Y:S02]  /*5d30*/  @P0 LOP3.LUT R8, R9, 0xffff, RZ, 0xc0, !PT ;  /* 0x0000ffff09080812 */ /* 0x000fe400078ec0ff */
[----:B------:R-:W-:Y:S02]  /*5d40*/  @P0 R2UR UR6, R6 ;  /* 0x00000000060602ca */ /* 0x000fe400000e0000 */
[----:B------:R-:W-:Y:S02]  /*5d50*/  PRMT R0, RZ, 0x654, R0 ;  /* 0x00000654ff007816 */ /* 0x000fe40000000000 */
[----:B------:R-:W-:Y:S02]  /*5d60*/  @P0 R2UR UR5, R8 ;  /* 0x00000000080502ca */ /* 0x000fe400000e0000 */
[----:B------:R1:W-:Y:S03]  /*5d70*/  SYNCS.ARRIVE.TRANS64.RED.A1T0 RZ, [R0+URZ], RZ ;  /* 0x000000ff00ff79a7 */ /* 0x0003e600081004ff */
[----:B------:R-:W-:Y:S04]  /*5d80*/  @UP1 UMOV UR30, UR4 ;  /* 0x00000004001e1c82 */ /* 0x000fe80008000000 */
[----:B------:R-:W-:Y:S04]  /*5d90*/  @UP1 UMOV UR14, UR6 ;  /* 0x00000006000e1c82 */ /* 0x000fe80008000000 */
[----:B------:R-:W-:Y:S01]  /*5da0*/  @UP1 UMOV UR13, UR5 ;  /* 0x00000005000d1c82 */ /* 0x000fe20008000000 */
[----:B------:R-:W-:Y:S05]  /*5db0*/  BRA.U !UP0, `(.L_x_119) ;  /* 0x0000000108a47547 */ /* 0x000fea000b800000 */
[----:B------:R-:W-:Y:S02]  /*5dc0*/  UIMAD.WIDE.U32 UR8, UR13, UR35, URZ ;  /* 0x000000230d0872a5 */ /* 0x000fe4000f8e00ff */
[----:B------:R-:W-:Y:S02]  /*5dd0*/  UIMAD.WIDE.U32 UR10, UR14, UR32, URZ ;  /* 0x000000200e0a72a5 */ /* 0x000fe4000f8e00ff */
[----:B------:R-:W-:Y:S02]  /*5de0*/  USEL UR4, UR31, UR38, !UP5 ;  /* 0x000000261f047287 */ /* 0x000fe4000e800000 */
[----:B------:R-:W-:Y:S02]  /*5df0*/  USEL UR7, UR37, UR39, !UP6 ;  /* 0x0000002725077287 */ /* 0x000fe4000f000000 */
[----:B------:R-:W-:Y:S02]  /*5e00*/  UIMAD.WIDE.U32 UR16, UR4, UR22, URZ ;  /* 0x00000016041072a5 */ /* 0x000fe4000f8e00ff */
[----:B------:R-:W-:Y:S01]  /*5e10*/  UIMAD.WIDE.U32 UR18, UR7, UR22, URZ ;  /* 0x00000016071272a5 */ /* 0x000fe2000f8e00ff */
[----:B------:R-:W-:Y:S02]  /*5e20*/  UMOV UR5, UR9 ;  /* 0x0000000900057c82 */ /* 0x000fe40008000000 */
[----:B------:R-:W-:Y:S03]  /*5e30*/  USHF.R.U32.HI UR6, URZ, UR40, UR5 ;  /* 0x00000028ff067299 */ /* 0x000fe60008011605 */
[----:B------:R-:W-:Y:S01]  /*5e40*/  UMOV UR5, UR11 ;  /* 0x0000000b00057c82 */ /* 0x000fe20008000000 */
[----:B------:R-:W-:Y:S02]  /*5e50*/  USEL UR6, UR13, UR6, !UP5 ;  /* 0x000000060d067287 */ /* 0x000fe4000e800000 */
[----:B------:R-:W-:Y:S02]  /*5e60*/  USHF.R.U32.HI UR8, URZ, UR33, UR5 ;  /* 0x00000021ff087299 */ /* 0x000fe40008011605 */
[----:B------:R-:W-:Y:S01]  /*5e70*/  UIMAD.WIDE.U32 UR10, UR6, UR22, URZ ;  /* 0x00000016060a72a5 */ /* 0x000fe2000f8e00ff */
[----:B------:R-:W-:Y:S02]  /*5e80*/  UMOV UR5, UR17 ;  /* 0x0000001100057c82 */ /* 0x000fe40008000000 */
[----:B------:R-:W-:Y:S03]  /*5e90*/  @UP4 USHF.R.U32.HI UR4, URZ, UR23, UR5 ;  /* 0x00000017ff044299 */ /* 0x000fe60008011605 */
[----:B------:R-:W-:Y:S01]  /*5ea0*/  UMOV UR5, UR19 ;  /* 0x0000001300057c82 */ /* 0x000fe20008000000 */
[----:B------:R-:W-:Y:S02]  /*5eb0*/  UIMAD UR4, UR42, UR4, URZ ;  /* 0x000000042a0472a4 */ /* 0x000fe4000f8e02ff */
[----:B------:R-:W-:Y:S02]  /*5ec0*/  @UP4 USHF.R.U32.HI UR7, URZ, UR23, UR5 ;  /* 0x00000017ff074299 */ /* 0x000fe40008011605 */
[----:B------:R-:W-:Y:S02]  /*5ed0*/  USEL UR5, UR14, UR8, !UP6 ;  /* 0x000000080e057287 */ /* 0x000fe4000f000000 */
[----:B------:R-:W-:Y:S02]  /*5ee0*/  UIMAD UR8, UR42, UR7, URZ ;  /* 0x000000072a0872a4 */ /* 0x000fe4000f8e02ff */
[----:B------:R-:W-:Y:S03]  /*5ef0*/  UISETP.GE.AND UP0, UPT, UR6, UR4, UPT ;  /* 0x000000040600728c */ /* 0x000fe6000bf06270 */
[----:B------:R-:W-:Y:S01]  /*5f00*/  UMOV UR4, UR11 ;  /* 0x0000000b00047c82 */ /* 0x000fe20008000000 */
[----:B------:R-:W-:Y:S02]  /*5f10*/  UISETP.GE.OR UP0, UPT, UR5, UR8, UP0 ;  /* 0x000000080500728c */ /* 0x000fe40008706670 */
[----:B------:R-:W-:Y:S02]  /*5f20*/  USHF.R.U32.HI UR4, URZ, UR23, UR4 ;  /* 0x00000017ff047299 */ /* 0x000fe40008011604 */
[----:B------:R-:W-:Y:S02]  /*5f30*/  UIMAD.WIDE.U32 UR8, UR5, UR22, URZ ;  /* 0x00000016050872a5 */ /* 0x000fe4000f8e00ff */
[----:B------:R-:W-:Y:S04]  /*5f40*/  USEL UR10, UR6, UR4, !UP4 ;  /* 0x00000004060a7287 */ /* 0x000fe8000e000000 */
[----:B------:R-:W-:Y:S01]  /*5f50*/  UIADD3 UR11, UPT, UPT, -UR10, URZ, URZ ;  /* 0x000000ff0a0b7290 */ /* 0x000fe2000fffe1ff */
[----:B------:R-:W-:Y:S02]  /*5f60*/  @!UP0 UMOV UR4, UR9 ;  /* 0x0000000900048c82 */ /* 0x000fe40008000000 */
[----:B------:R-:W-:Y:S02]  /*5f70*/  @!UP0 USHF.R.U32.HI UR4, URZ, UR23, UR4 ;  /* 0x00000017ff048299 */ /* 0x000fe40008011604 */
[----:B------:R-:W-:Y:S02]  /*5f80*/  UIMAD UR8, UR42, UR11, UR6 ;  /* 0x0000000b2a0872a4 */ /* 0x000fe4000f8e0206 */
[----:B------:R-:W-:Y:S04]  /*5f90*/  @!UP0 USEL UR4, UR5, UR4, !UP4 ;  /* 0x0000000405048287 */ /* 0x000fe8000e000000 */
[----:B------:R-:W-:Y:S02]  /*5fa0*/  @!UP0 UIMAD UR7, UR7, UR8, UR4 ;  /* 0x00000008070782a4 */ /* 0x000fe4000f8e0204 */
[----:B------:R-:W-:Y:S02]  /*5fb0*/  @!UP0 UIADD3 UR9, UPT, UPT, UR10, -UR4, URZ ;  /* 0x800000040a098290 */ /* 0x000fe4000fffe0ff */
[----:B------:R-:W-:Y:S02]  /*5fc0*/  UIADD3 UR8, UPT, UPT, -UR6, URZ, URZ ;  /* 0x000000ff06087290 */ /* 0x000fe4000fffe1ff */
[----:B------:R-:W-:Y:S02]  /*5fd0*/  UIADD3 UR4, UPT, UPT, -UR5, URZ, URZ ;  /* 0x000000ff05047290 */ /* 0x000fe4000fffe1ff */
[----:B------:R-:W-:Y:S03]  /*5fe0*/  @!UP0 UIMAD UR6, UR9, UR42, UR5 ;  /* 0x0000002a090682a4 */ /* 0x000fe6000f8e0205 */
[----:B------:R-:W-:Y:S01]  /*5ff0*/  @!UP0 UMOV UR5, UR7 ;  /* 0x0000000700058c82 */ /* 0x000fe20008000000 */
[----:B------:R-:W-:Y:S02]  /*6000*/  UIMAD UR7, UR15, UR4, UR14 ;  /* 0x000000040f0772a4 */ /* 0x000fe4000f8e020e */
[----:B------:R-:W-:Y:S02]  /*6010*/  UIMAD UR4, UR34, UR8, UR13 ;  /* 0x00000008220472a4 */ /* 0x000fe4000f8e020d */
[----:B------:R-:W-:Y:S02]  /*6020*/  UIMAD UR14, UR5, UR15, UR7 ;  /* 0x0000000f050e72a4 */ /* 0x000fe4000f8e0207 */
[----:B------:R-:W-:Y:S11]  /*6030*/  UIMAD UR13, UR6, UR34, UR4 ;  /* 0x00000022060d72a4 */ /* 0x000ff6000f8e0204 */
[----:B------:R-:W-:Y:S01]  /*6040*/  @!UPT UIADD3 URZ, UPT, UPT, URZ, URZ, URZ ;  /* 0x000000fffffff290 */ /* 0x000fe2000fffe0ff */
.L_x_119:
[----:B------:R-:W2:Y:S01]  /*6050*/  @!UP2 LDCU.128 UR8, c[0x0][0xb10] ;  /* 0x00016200ff08a7ac */ /* 0x000ea20008000c00 */
[C---:B----4-:R-:W-:Y:S02]  /*6060*/  ISETP.NE.U32.AND P1, PT, R4.reuse, RZ, PT ;  /* 0x000000ff0400720c */ /* 0x050fe40003f25070 */
[----:B------:R-:W-:Y:S02]  /*6070*/  ISETP.NE.U32.AND P0, PT, R4, RZ, PT ;  /* 0x000000ff0400720c */ /* 0x000fe40003f05070 */
[C---:B------:R-:W-:Y:S02]  /*6080*/  ISETP.NE.AND.EX P1, PT, R5.reuse, RZ, PT, P1 ;  /* 0x000000ff0500720c */ /* 0x040fe40003f25310 */
[----:B------:R-:W-:Y:S01]  /*6090*/  ISETP.NE.AND.EX P0, PT, R5, RZ, PT, P0 ;  /* 0x000000ff0500720c */ /* 0x000fe20003f05300 */
[----:B------:R-:W3:Y:S01]  /*60a0*/  @!UP2 LDCU UR5, c[0x0][0xb0c] ;  /* 0x00016180ff05a7ac */ /* 0x000ee20008000800 */
[----:B------:R-:W-:Y:S02]  /*60b0*/  USHF.L.U32 UR26, UR25, 0x6, URZ ;  /* 0x00000006191a7899 */ /* 0x000fe400080006ff */
[----:B------:R-:W-:Y:S02]  /*60c0*/  USHF.L.U32 UR27, UR20, 0x6, URZ ;  /* 0x00000006141b7899 */ /* 0x000fe400080006ff */
[----:B--2---:R-:W-:Y:S07]  /*60d0*/  UIMAD.WIDE.U32 UR6, UR14, UR8, URZ ;  /* 0x000000080e0672a5 */ /* 0x004fee000f8e00ff */
[----:B------:R-:W-:Y:S01]  /*60e0*/  @!UP2 UMOV UR4, UR7 ;  /* 0x000000070004ac82 */ /* 0x000fe20008000000 */
[----:B---3--:R-:W-:Y:S02]  /*60f0*/  @!UP2 UISETP.NE.AND UP0, UPT, UR5, 0x1, UPT ;  /* 0x000000010500a88c */ /* 0x008fe4000bf05270 */
[----:B------:R-:W-:Y:S02]  /*6100*/  @!UP2 USHF.R.U32.HI UR4, URZ, UR9, UR4 ;  /* 0x00000009ff04a299 */ /* 0x000fe40008011604 */
[----:B------:R-:W-:Y:S02]  /*6110*/  UIMAD.WIDE.U32 UR6, UR13, UR11, URZ ;  /* 0x0000000b0d0672a5 */ /* 0x000fe4000f8e00ff */
[----:B------:R-:W-:Y:S02]  /*6120*/  @!UP2 USEL UR8, UR14, UR4, !UP0 ;  /* 0x000000040e08a287 */ /* 0x000fe4000c000000 */
[----:B------:R-:W-:Y:S03]  /*6130*/  @!UP2 UISETP.NE.AND UP0, UPT, UR10, 0x1, UPT ;  /* 0x000000010a00a88c */ /* 0x000fe6000bf05270 */
[----:B------:R-:W-:Y:S02]  /*6140*/  @!UP2 UMOV UR6, UR7 ;  /* 0x000000070006ac82 */ /* 0x000fe40008000000 */
[----:B------:R-:W2:Y:S02]  /*6150*/  @!UP2 LDCU UR4, c[0x0][0xb20] ;  /* 0x00016400ff04a7ac */ /* 0x000ea40008000800 */
[----:B--2---:R-:W-:Y:S04]  /*6160*/  @!UP2 USHF.R.U32.HI UR6, URZ, UR4, UR6 ;  /* 0x00000004ff06a299 */ /* 0x004fe80008011606 */
[----:B------:R-:W-:Y:S04]  /*6170*/  @!UP2 USEL UR6, UR13, UR6, !UP0 ;  /* 0x000000060d06a287 */ /* 0x000fe8000c000000 */
[----:B------:R-:W-:Y:S02]  /*6180*/  @!UP2 UIADD3 UR4, UPT, UPT, -UR8, UR6, URZ ;  /* 0x000000060804a290 */ /* 0x000fe4000fffe1ff */
[----:B------:R-:W-:Y:S02]  /*6190*/  @!UP2 UIADD3 UR6, UPT, UPT, UR8, -UR6, URZ ;  /* 0x800000060806a290 */ /* 0x000fe4000fffe0ff */
[----:B------:R-:W-:Y:S02]  /*61a0*/  @!UP2 UIMAD UR14, UR4, UR5, UR14 ;  /* 0x00000005040ea2a4 */ /* 0x000fe4000f8e020e */
[----:B------:R-:W-:Y:S01]  /*61b0*/  @!UP2 UIMAD UR13, UR6, UR10, UR13 ;  /* 0x0000000a060da2a4 */ /* 0x000fe2000f8e020d */
[----:B------:R-:W-:Y:S11]  /*61c0*/  BRA.U UP3, `(.L_x_120) ;  /* 0x0000000103107547 */ /* 0x000ff6000b800000 */
[----:B------:R-:W-:Y:S04]  /*61d0*/  MOV R6, UR43 ;  /* 0x0000002b00067c02 */ /* 0x000fe80008000f00 */
[----:B------:R-:W-:Y:S04]  /*61e0*/  SHF.L.U32 R6, R6, 0x1f, RZ ;  /* 0x0000001f06067819 */ /* 0x000fe800000006ff */
[----:B------:R-:W2:Y:S02]  /*61f0*/  SYNCS.PHASECHK.TRANS64.TRYWAIT P2, [UR29+0x268], R6 ;  /* 0x00026806ff0075a7 */ /* 0x000ea4000804111d */
[----:B--2---:R-:W-:Y:S05]  /*6200*/  @!P2 BRA `(.L_x_121) ;  /* 0x0000004000d4a947 */ /* 0x004fea0003800000 */
.L_x_120:
[----:B------:R-:W-:Y:S05]  /*6210*/  @!P1 BRA `(.L_x_122) ;  /* 0x0000000000309947 */ /* 0x000fea0003800000 */
[----:B------:R-:W-:Y:S01]  /*6220*/  ISETP.NE.U32.AND P1, PT, R2, RZ, PT ;  /* 0x000000ff0200720c */ /* 0x000fe20003f25070 */
[----:B------:R-:W2:Y:S01]  /*6230*/  LDCU.64 UR4, c[0x0][0x358] ;  /* 0x00006b00ff0477ac */ /* 0x000ea20008000a00 */
[----:B------:R-:W-:Y:S02]  /*6240*/  IMAD.MOV.U32 R50, RZ, RZ, 0x1 ;  /* 0x00000001ff327424 */ /* 0x000fe400078e00ff */
[----:B------:R-:W-:Y:S11]  /*6250*/  ISETP.NE.AND.EX P1, PT, R3, RZ, PT, P1 ;  /* 0x000000ff0300720c */ /* 0x000ff60003f25310 */
[----:B------:R-:W-:Y:S02]  /*6260*/  @!UPT UIADD3 URZ, UPT, UPT, URZ, URZ, URZ ;  /* 0x000000fffffff290 */ /* 0x000fe4000fffe0ff */
[----:B------:R-:W3:Y:S01]  /*6270*/  @P1 LDC.64 R8, c[0x0][0x888] ;  /* 0x00022200ff081b82 */ /* 0x000ee20000000a00 */
[----:B-1----:R-:W-:Y:S04]  /*6280*/  @P1 IMAD R0, R4, UR36, RZ ;  /* 0x0000002404001c24 */ /* 0x002fe8000f8e02ff */
[----:B---3--:R-:W-:Y:S04]  /*6290*/  @P1 IMAD.WIDE R8, R0, 0x4, R8 ;  /* 0x0000000400081825 */ /* 0x008fe800078e0208 */
[----:B------:R-:W-:Y:S01]  /*62a0*/  HFMA2 R0, -RZ, RZ, 0, 5.9604644775390625e-08 ;  /* 0x00000001ff007431 */ /* 0x000fe200000001ff */
[----:B--2--5:R2:W5:Y:S04]  /*62b0*/  @P1 LDG.E R26, desc[UR4][R8.64] ;  /* 0x00000004081a1981 */ /* 0x024568000c1e1900 */
[----:B------:R-:W-:Y:S01]  /*62c0*/  @!P1 PRMT R50, R0, 0x7610, R50 ;  /* 0x0000761000329816 */ /* 0x000fe20000000032 */
[----:B--2---:R-:W3:Y:S06]  /*62d0*/  @!P1 LDC R26, c[0x0][0x880] ;  /* 0x00022000ff1a9b82 */ /* 0x004eec0000000800 */
.L_x_122:
[----:B---3-5:R-:W-:Y:S01]  /*62e0*/  @!P0 FSETP.EQ.AND P1, PT, R26, RZ, PT ;  /* 0x000000ff1a00820b */ /* 0x028fe20003f22000 */
[----:B------:R-:W-:Y:S01]  /*62f0*/  @!UPT UIADD3 URZ, UPT, UPT, URZ, URZ, URZ ;  /* 0x000000fffffff290 */ /* 0x000fe2000fffe0ff */
[----:B------:R-:W-:Y:S11]  /*6300*/  @!P0 BRA `(.L_x_123) ;  /* 0x0000000000188947 */ /* 0x000ff60003800000 */
[----:B------:R-:W-:Y:S02]  /*6310*/  LOP3.LUT P0, RZ, R50, 0xff, RZ, 0xc0, !PT ;  /* 0x000000ff32ff7812 */ /* 0x000fe4000780c0ff */
[----:B------:R-:W-:Y:S04]  /*6320*/  ISETP.NE.U32.AND P1, PT, R2, RZ, PT ;  /* 0x000000ff0200720c */ /* 0x000fe80003f25070 */
[----:B------:R-:W-:Y:S04]  /*6330*/  ISETP.NE.AND.EX P1, PT, R3, RZ, PT, P1 ;  /* 0x000000ff0300720c */ /* 0x000fe80003f25310 */
[----:B------:R-:W-:Y:S03]  /*6340*/  PLOP3.LUT P1, PT, P1, PT, PT, 0x8, 0x80 ;  /* 0x000000000080781c */ /* 0x000fe60000f2e170 */
[----:B------:R-:W-:Y:S11]  /*6350*/  @P0 FSETP.EQ.AND P1, PT, R26, RZ, PT ;  /* 0x000000ff1a00020b */ /* 0x000ff60003f22000 */
[----:B------:R-:W-:Y:S02]  /*6360*/  @!UPT UIADD3 URZ, UPT, UPT, URZ, URZ, URZ ;  /* 0x000000fffffff290 */ /* 0x000fe4000fffe0ff */
.L_x_123:
[----:B------:R-:W-:Y:S01]  /*6370*/  ULEA UR4, UR12, UR29, 0x3 ;  /* 0x0000001d0c047291 */ /* 0x000fe2000f8e18ff */
[----:B------:R-:W-:Y:S02]  /*6380*/  SHF.L.U32 R9, R15, 0x1f, RZ ;  /* 0x0000001f0f097819 */ /* 0x000fe400000006ff */
[----:B------:R-:W-:Y:S04]  /*6390*/  ELECT P0, URZ, PT ;  /* 0x0000000000ff782f */ /* 0x000fe80003800000 */
[----:B------:R-:W-:Y:S02]  /*63a0*/  PLOP3.LUT P1, PT, P1, P0, PT, 0xf2, 0x2f ;  /* 0x00000000002f781c */ /* 0x000fe40000f21e72 */
[----:B------:R-:W2:Y:S11]  /*63b0*/  SYNCS.PHASECHK.TRANS64.TRYWAIT P2, [UR4+0x248], R9 ;  /* 0x00024809ff0075a7 */ /* 0x000eb60008041104 */
[----:B------:R-:W-:Y:S05]  /*63c0*/  @!P1 IADD3 R8, P0, PT, R16, 0x580, RZ ;  /* 0x0000058010089810 */ /* 0x000fea0007f1e0ff */
[----:B-1----:R-:W-:Y:S01]  /*63d0*/  @!P1 IMAD.X R6, RZ, RZ, R17, P0 ;  /* 0x000000ffff069224 */ /* 0x002fe200000e0611 */
[----:B--2---:R-:W-:Y:S07]  /*63e0*/  @!P2 BRA `(.L_x_124) ;  /* 0x000000400074a947 */ /* 0x004fee0003800000 */
.L_x_260:
[----:B------:R-:W2:Y:S01]  /*63f0*/  S2UR UR11, SR_CgaCtaId ;  /* 0x00000000000b79c3 */ /* 0x000ea20000008800 */
[----:B------:R-:W-:Y:S01]  /*6400*/  @!P1 R2UR UR6, R6 ;  /* 0x00000000060692ca */ /* 0x000fe200000e0000 */
[----:B------:R-:W-:Y:S01]  /*6410*/  UIADD3 UR5, UPT, UPT, UR12, 0x1, URZ ;  /* 0x000000010c057890 */ /* 0x000fe2000fffe0ff */
[----:B------:R-:W-:Y:S01]  /*6420*/  @!P1 R2UR UR7, R8 ;  /* 0x00000000080792ca */ /* 0x000fe200000e0000 */
[----:B------:R-:W-:Y:S01]  /*6430*/  UIADD3 UR25, UPT, UPT, UR4, 0x230, URZ ;  /* 0x0000023004197890 */ /* 0x000fe2000fffe0ff */
[----:B-1----:R-:W-:Y:S01]  /*6440*/  @!P1 IMAD.MOV.U32 R0, RZ, RZ, 0x1000 ;  /* 0x00001000ff009424 */ /* 0x002fe200078e00ff */
[----:B------:R-:W-:Y:S01]  /*6450*/  UISETP.NE.AND UP0, UPT, UR5, 0x3, UPT ;  /* 0x000000030500788c */ /* 0x000fe2000bf05270 */
[----:B------:R-:W-:Y:S01]  /*6460*/  VIADD R14, R14, 0x1 ;  /* 0x000000010e0e7836 */ /* 0x000fe20000000000 */
[----:B------:R-:W-:Y:S01]  /*6470*/  UMOV UR18, 0x0 ;  /* 0x0000000000127882 */ /* 0x000fe20000000000 */
[----:B------:R-:W-:Y:S01]  /*6480*/  UMOV UR19, 0x10000000 ;  /* 0x1000000000137882 */ /* 0x000fe20000000000 */
[----:B------:R-:W-:Y:S02]  /*6490*/  USEL UR21, UR5, URZ, UP0 ;  /* 0x000000ff05157287 */ /* 0x000fe40008000000 */
[----:B------:R-:W-:Y:S02]  /*64a0*/  USEL UR9, URZ, 0x1, UP0 ;  /* 0x00000001ff097887 */ /* 0x000fe40008000000 */
[----:B------:R-:W-:Y:S01]  /*64b0*/  VOTEU.ALL UP0, P1 ;  /* 0x0000000000ff7886 */ /* 0x000fe20000800000 */
[----:B------:R-:W-:Y:S01]  /*64c0*/  IMAD.U32 R9, RZ, RZ, UR6 ;  /* 0x00000006ff097e24 */ /* 0x000fe2000f8e00ff */
[----:B------:R-:W-:Y:S01]  /*64d0*/  UMOV UR28, UR36 ;  /* 0x00000024001c7c82 */ /* 0x000fe20008000000 */
[----:B------:R-:W-:Y:S01]  /*64e0*/  IMAD.U32 R8, RZ, RZ, UR7 ;  /* 0x00000007ff087e24 */ /* 0x000fe2000f8e00ff */
[----:B------:R-:W-:Y:S01]  /*64f0*/  LOP3.LUT R15, R15, UR9, RZ, 0x3c, !PT ;  /* 0x000000090f0f7c12 */ /* 0x000fe2000f8e3cff */
[----:B------:R-:W-:Y:S01]  /*6500*/  @!UP0 ULEA UR5, UR12, UR29, 0xc ;  /* 0x0000001d0c058291 */ /* 0x000fe2000f8e60ff */
[----:B------:R-:W-:Y:S01]  /*6510*/  @!P1 R2UR UR7, R9 ;  /* 0x00000000090792ca */ /* 0x000fe200000e0000 */
[----:B------:R-:W-:Y:S01]  /*6520*/  @!UP0 UIADD3 UR10, UPT, UPT, UR26, 0x20, URZ ;  /* 0x000000201a0a8890 */ /* 0x000fe2000fffe0ff */
[----:B------:R-:W-:Y:S01]  /*6530*/  @!P1 R2UR UR6, R8 ;  /* 0x00000000080692ca */ /* 0x000fe200000e0000 */
[----:B------:R-:W-:Y:S01]  /*6540*/  @!UP0 UIADD3 UR24, UPT, UPT, UR5, 0x400, URZ ;  /* 0x0000040005188890 */ /* 0x000fe2000fffe0ff */
[----:B------:R-:W-:Y:S01]  /*6550*/  SHF.L.U32 R6, R15, 0x1f, RZ ;  /* 0x0000001f0f067819 */ /* 0x000fe200000006ff */
[----:B------:R-:W-:Y:S01]  /*6560*/  @!UP0 UIADD3 UR8, UPT, UPT, UR5, 0xc00, URZ ;  /* 0x00000c0005088890 */ /* 0x000fe2000fffe0ff */
[----:B------:R-:W-:Y:S01]  /*6570*/  VOTEU.ALL UP0, P1 ;  /* 0x0000000000ff7886 */ /* 0x000fe20000800000 */
[----:B--2---:R-:W-:Y:S01]  /*6580*/  UPRMT UR16, UR11, 0x654, UR25 ;  /* 0x000006540b107896 */ /* 0x004fe20008000019 */
[----:B------:R-:W-:Y:S02]  /*6590*/  UMOV UR12, UR36 ;  /* 0x00000024000c7c82 */ /* 0x000fe40008000000 */
[----:B------:R-:W-:Y:S01]  /*65a0*/  UMOV UR11, UR27 ;  /* 0x0000001b000b7c82 */ /* 0x000fe20008000000 */
[----:B------:R-:W-:Y:S01]  /*65b0*/  UMOV UR9, UR25 ;  /* 0x0000001900097c82 */ /* 0x000fe20008000000 */
[----:B------:R-:W-:Y:S03]  /*65c0*/  ULEA UR5, UR21, UR29, 0x3 ;  /* 0x0000001d15057291 */ /* 0x000fe6000f8e18ff */
[----:B------:R1:W-:Y:S01]  /*65d0*/  @!UP0 UTMALDG.3D [UR24], [UR6], desc[UR18] ;  /* 0x00001218060085b4 */ /* 0x0003e20008011000 */
[----:B------:R-:W-:Y:S05]  /*65e0*/  VOTEU.ALL UP0, P1 ;  /* 0x0000000000ff7886 */ /* 0x000fea0000800000 */
[----:B------:R1:W-:Y:S01]  /*65f0*/  @!UP0 UTMALDG.3D [UR8], [UR6], desc[UR18] ;  /* 0x00001208060085b4 */ /* 0x0003e20008011000 */
[----:B------:R1:W-:Y:S01]  /*6600*/  @!P1 SYNCS.ARRIVE.TRANS64.RED.A0TR RZ, [UR4+0x230], R0 ;  /* 0x00023000ffff99a7 */ /* 0x0003e20008300404 */
[----:B------:R-:W-:Y:S01]  /*6610*/  SYNCS.ARRIVE.TRANS64.RED.A1T0 RZ, [UR16], RZ ;  /* 0x000000ffffff79a7 */ /* 0x000fe20008100410 */
[----:B------:R-:W2:Y:S02]  /*6620*/  SYNCS.PHASECHK.TRANS64.TRYWAIT P0, [UR5+0x248], R6 ;  /* 0x00024806ff0075a7 */ /* 0x000ea40008001105 */
[----:B-12---:R-:W-:Y:S05]  /*6630*/  @!P0 BRA `(.L_x_125) ;  /* 0x0000003c00f88947 */ /* 0x006fea0003800000 */
.L_x_262:
[----:B------:R-:W-:Y:S01]  /*6640*/  UIADD3 UR17, UPT, UPT, UR5, 0x230, URZ ;  /* 0x0000023005117890 */ /* 0x000fe2000fffe0ff */
[----:B-1----:R-:W-:Y:S01]  /*6650*/  @!P1 IADD3 R6, P0, PT, R16, 0x580, RZ ;  /* 0x0000058010069810 */ /* 0x002fe20007f1e0ff */
[----:B------:R-:W-:Y:S01]  /*6660*/  UPLOP3.LUT UP3, UPT, UPT, UPT, UPT, 0x80, 0x8 ;  /* 0x000000000008789c */ /* 0x000fe20003f6f070 */
[----:B------:R-:W1:Y:S01]  /*6670*/  S2UR UR9, SR_CgaCtaId ;  /* 0x00000000000979c3 */ /* 0x000e620000008800 */
[----:B------:R-:W-:Y:S01]  /*6680*/  UMOV UR24, 0x0 ;  /* 0x0000000000187882 */ /* 0x000fe20000000000 */
[----:B------:R-:W-:Y:S01]  /*6690*/  @!P1 R2UR UR6, R6 ;  /* 0x00000000060692ca */ /* 0x000fe200000e0000 */
[----:B------:R-:W-:Y:S01]  /*66a0*/  @!P1 IMAD.X R0, RZ, RZ, R17, P0 ;  /* 0x000000ffff009224 */ /* 0x000fe200000e0611 */
[----:B------:R-:W-:Y:S01]  /*66b0*/  UMOV UR25, 0x10000000 ;  /* 0x1000000000197882 */ /* 0x000fe20000000000 */
[----:B------:R-:W-:Y:S01]  /*66c0*/  UMOV UR19, UR27 ;  /* 0x0000001b00137c82 */ /* 0x000fe20008000000 */
[----:B------:R-:W-:Y:S01]  /*66d0*/  UMOV UR20, UR36 ;  /* 0x0000002400147c82 */ /* 0x000fe20008000000 */
[----:B------:R-:W-:Y:S01]  /*66e0*/  UMOV UR11, UR27 ;  /* 0x0000001b000b7c82 */ /* 0x000fe20008000000 */
[----:B------:R-:W-:Y:S01]  /*66f0*/  @!P1 R2UR UR4, R0 ;  /* 0x00000000000492ca */ /* 0x000fe200000e0000 */
[----:B------:R-:W-:Y:S01]  /*6700*/  UMOV UR12, UR36 ;  /* 0x00000024000c7c82 */ /* 0x000fe20008000000 */
[----:B------:R-:W-:Y:S01]  /*6710*/  VOTEU.ALL UP0, P1 ;  /* 0x0000000000ff7886 */ /* 0x000fe20000800000 */
[----:B------:R-:W-:Y:S01]  /*6720*/  R2UR UR41, R52 ;  /* 0x00000000342972ca */ /* 0x000fe200000e0000 */
[----:B------:R-:W-:Y:S01]  /*6730*/  UMOV UR36, UR30 ;  /* 0x0000001e00247c82 */ /* 0x000fe20008000000 */
[----:B------:R-:W-:Y:S02]  /*6740*/  R2UR UR28, R53 ;  /* 0x00000000351c72ca */ /* 0x000fe400000e0000 */
[----:B------:R-:W-:Y:S01]  /*6750*/  @!UP0 UIADD3 UR18, UPT, UPT, UR26, 0x10, URZ ;  /* 0x000000101a128890 */ /* 0x000fe2000fffe0ff */
[----:B------:R-:W-:Y:S01]  /*6760*/  IMAD.U32 R8, RZ, RZ, UR6 ;  /* 0x00000006ff087e24 */ /* 0x000fe2000f8e00ff */
[----:B------:R-:W-:Y:S01]  /*6770*/  @!UP0 UIADD3 UR10, UPT, UPT, UR26, 0x30, URZ ;  /* 0x000000301a0a8890 */ /* 0x000fe2000fffe0ff */
[----:B------:R-:W-:Y:S03]  /*6780*/  ISETP.NE.AND P0, PT, R14, 0x2, PT ;  /* 0x000000020e00780c */ /* 0x000fe60003f05270 */
[----:B------:R-:W-:Y:S01]  /*6790*/  IMAD.U32 R9, RZ, RZ, UR4 ;  /* 0x00000004ff097e24 */ /* 0x000fe2000f8e00ff */
[----:B------:R-:W-:Y:S01]  /*67a0*/  @!P1 R2UR UR6, R8 ;  /* 0x00000000080692ca */ /* 0x000fe200000e0000 */
[----:B------:R-:W-:Y:S01]  /*67b0*/  @!UP0 ULEA UR4, UR21, UR29, 0xc ;  /* 0x0000001d15048291 */ /* 0x000fe2000f8e60ff */
[----:B------:R-:W-:Y:S02]  /*67c0*/  SEL R0, RZ, 0x1, P0 ;  /* 0x00000001ff007807 */ /* 0x000fe40000000000 */
[----:B------:R-:W-:Y:S01]  /*67d0*/  @!P1 R2UR UR7, R9 ;  /* 0x00000000090792ca */ /* 0x000fe200000e0000 */
[----:B------:R-:W-:Y:S01]  /*67e0*/  @!UP0 UIADD3 UR16, UPT, UPT, UR4, 0x400, URZ ;  /* 0x0000040004108890 */ /* 0x000fe2000fffe0ff */
[----:B------:R-:W-:Y:S01]  /*67f0*/  LOP3.LUT R13, R13, R0, RZ, 0x3c, !PT ;  /* 0x000000000d0d7212 */ /* 0x000fe200078e3cff */
[----:B------:R-:W-:Y:S01]  /*6800*/  @!UP0 UIADD3 UR8, UPT, UPT, UR4, 0xc00, URZ ;  /* 0x00000c0004088890 */ /* 0x000fe2000fffe0ff */
[----:B------:R-:W-:Y:S01]  /*6810*/  SEL R14, R14, RZ, P0 ;  /* 0x000000ff0e0e7207 */ /* 0x000fe20000000000 */
[----:B------:R-:W-:Y:S01]  /*6820*/  VOTEU.ALL UP0, P1 ;  /* 0x0000000000ff7886 */ /* 0x000fe20000800000 */
[----:B-1----:R-:W-:Y:S03]  /*6830*/  UPRMT UR4, UR9, 0x654, UR17 ;  /* 0x0000065409047896 */ /* 0x002fe60008000011 */
[----:B------:R-:W-:Y:S04]  /*6840*/  UMOV UR9, UR17 ;  /* 0x0000001100097c82 */ /* 0x000fe80008000000 */
[----:B------:R1:W-:Y:S01]  /*6850*/  @!UP0 UTMALDG.3D [UR16], [UR6], desc[UR24] ;  /* 0x00001810060085b4 */ /* 0x0003e20008011000 */
[----:B------:R-:W-:Y:S05]  /*6860*/  VOTEU.ALL UP0, P1 ;  /* 0x0000000000ff7886 */ /* 0x000fea0000800000 */
[----:B------:R2:W-:Y:S01]  /*6870*/  @!UP0 UTMALDG.3D [UR8], [UR6], desc[UR24] ;  /* 0x00001808060085b4 */ /* 0x0005e20008011000 */
[----:B------:R3:W-:Y:S01]  /*6880*/  @!P1 SYNCS.ARRIVE.TRANS64.RED.A0TR RZ, [UR5+0x230], R7 ;  /* 0x00023007ffff99a7 */ /* 0x0007e20008300405 */
[----:B------:R-:W-:Y:S01]  /*6890*/  SYNCS.ARRIVE.TRANS64.RED.A1T0 RZ, [UR4], RZ ;  /* 0x000000ffffff79a7 */ /* 0x000fe20008100404 */
[----:B------:R-:W-:Y:S04]  /*68a0*/  UIADD3 UR4, UPT, UPT, UR21, 0x1, URZ ;  /* 0x0000000115047890 */ /* 0x000fe8000fffe0ff */
[----:B------:R-:W-:Y:S04]  /*68b0*/  UISETP.NE.AND UP0, UPT, UR4, 0x3, UPT ;  /* 0x000000030400788c */ /* 0x000fe8000bf05270 */
[----:B------:R-:W-:Y:S02]  /*68c0*/  USEL UR5, URZ, 0x1, UP0 ;  /* 0x00000001ff057887 */ /* 0x000fe40008000000 */
[----:B-1----:R-:W-:Y:S04]  /*68d0*/  UIADD3 UR20, UPT, UPT, UR14, UR28, URZ ;  /* 0x0000001c0e147290 */ /* 0x002fe8000fffe0ff */
[----:B------:R-:W-:Y:S01]  /*68e0*/  LOP3.LUT R15, R15, UR5, RZ, 0x3c, !PT ;  /* 0x000000050f0f7c12 */ /* 0x000fe2000f8e3cff */
[----:B--2---:R-:W-:Y:S02]  /*68f0*/  UIADD3 UR25, UPT, UPT, UR13, UR41, URZ ;  /* 0x000000290d197290 */ /* 0x004fe4000fffe0ff */
[----:B------:R-:W-:Y:S01]  /*6900*/  USEL UR12, UR4, URZ, UP0 ;  /* 0x000000ff040c7287 */ /* 0x000fe20008000000 */
[----:B------:R-:W-:Y:S11]  /*6910*/  BRA.U UP1, `(.L_x_126) ;  /* 0xfffffff101ac7547 */ /* 0x000ff6000b83ffff */
[----:B------:R-:W-:Y:S01]  /*6920*/  UIADD3 UR29, UPT, UPT, UR29, 0x248, URZ ;  /* 0x000002481d1d7890 */ /* 0x000fe2000fffe0ff */
[----:B------:R-:W-:-:S03]  /*6930*/  SHF.L.U32 R2, R15, 0x1f, RZ ;  /* 0x0000001f0f027819 */ /* 0x000fc600000006ff */
[----:B------:R-:W-:-:S09]  /*6940*/  ULEA UR4, UR12, UR29, 0x3 ;  /* 0x0000001d0c047291 */ /* 0x000fd2000f8e18ff */
[----:B------:R-:W1:Y:S02]  /*6950*/  SYNCS.PHASECHK.TRANS64.TRYWAIT P0, [UR4], R2 ;  /* 0x00000002ff0075a7 */ /* 0x000e640008001104 */
[----:B-1----:R-:W-:Y:S05]  /*6960*/  @!P0 BRA `(.L_x_127) ;  /* 0x0000003c00448947 */ /* 0x002fea0003800000 */
.L_x_264:
        /* <DEDUP_REMOVED lines=9> */
.L_x_266:
[----:B------:R-:W-:-:S04]  /*6a00*/  UIADD3 UR4, UPT, UPT, UR4, 0x1, URZ ;  /* 0x0000000104047890 */ /* 0x000fc8000fffe0ff */
[----:B------:R-:W-:-:S04]  /*6a10*/  UISETP.NE.AND UP0, UPT, UR4, 0x3, UPT ;  /* 0x000000030400788c */ /* 0x000fc8000bf05270 */
[----:B------:R-:W-:Y:S02]  /*6a20*/  USEL UR5, URZ, 0x1, UP0 ;  /* 0x00000001ff057887 */ /* 0x000fe40008000000 */
[----:B------:R-:W-:-:S04]  /*6a30*/  USEL UR4, UR4, URZ, UP0 ;  /* 0x000000ff04047287 */ /* 0x000fc80008000000 */
[----:B------:R-:W-:Y:S01]  /*6a40*/  ULEA UR4, UR4, UR29, 0x3 ;  /* 0x0000001d04047291 */ /* 0x000fe2000f8e18ff */
[----:B-1----:R-:W-:-:S04]  /*6a50*/  LOP3.LUT R2, R15, UR5, RZ, 0x3c, !PT ;  /* 0x000000050f027c12 */ /* 0x002fc8000f8e3cff */
[----:B------:R-:W-:Y:S01]  /*6a60*/  SHF.L.U32 R2, R2, 0x1f, RZ ;  /* 0x0000001f02027819 */ /* 0x000fe200000006ff */
[----:B------:R-:W-:-:S07]  /*6a70*/  IMAD.U32 R0, RZ, RZ, UR4 ;  /* 0x00000004ff007e24 */ /* 0x000fce000f8e00ff */
.L_x_129:
[----:B-1----:R1:W2:Y:S02]  /*6a80*/  SYNCS.PHASECHK.TRANS64.TRYWAIT P0, [R0+URZ], R2 ;  /* 0x00000002000075a7 */ /* 0x0022a400080011ff */
[----:B--2---:R-:W-:Y:S05]  /*6a90*/  @!P0 NANOSLEEP.SYNCS 0x989680 ;  /* 0x009896800000895d */ /* 0x004fea0003900000 */
[----:B------:R-:W2:Y:S02]  /*6aa0*/  @!P0 SYNCS.PHASECHK.TRANS64 P0, [R0+URZ], R2 ;  /* 0x00000002000085a7 */ /* 0x000ea400080010ff */
[----:B--2---:R-:W-:Y:S05]  /*6ab0*/  @P0 EXIT ;  /* 0x000000000000094d */ /* 0x004fea0003800000 */
[----:B------:R-:W-:Y:S05]  /*6ac0*/  BRA `(.L_x_129) ;  /* 0xfffffffc00ec7947 */ /* 0x000fea000383ffff */
.L_x_117:
[----:B------:R-:W-:-:S06]  /*6ad0*/  UISETP.GE.AND UP0, UPT, UR22, 0x4, UPT ;  /* 0x000000041600788c */ /* 0x000fcc000bf06270 */
[----:B------:R-:W-:-:S13]  /*6ae0*/  PLOP3.LUT P0, PT, PT, PT, UP0, 0x80, 0x8 ;  /* 0x000000000008781c */ /* 0x000fda0003f0f008 */
[----:B-1----:R-:W-:Y:S05]  /*6af0*/  @!P0 EXIT ;  /* 0x000000000000894d */ /* 0x002fea0003800000 */
[----:B------:R-:W1:Y:S08]  /*6b00*/  S2UR UR4, SR_CgaCtaId ;  /* 0x00000000000479c3 */ /* 0x000e700000008800 */
[----:B------:R-:W-:Y:S01]  /*6b10*/  BAR.SYNC.DEFER_BLOCKING 0x6, 0xa0 ;  /* 0x0182800000007b1d */ /* 0x000fe20000010000 */
[----:B------:R-:W-:Y:S01]  /*6b20*/  IMAD.SHL.U32 R49, R59, 0x10, RZ ;  /* 0x000000103b317824 */ /* 0x000fe200078e00ff */
[----:B------:R-:W-:Y:S01]  /*6b30*/  CS2R R56, SRZ ;  /* 0x0000000000387805 */ /* 0x000fe2000001ff00 */
[----:B------:R-:W-:-:S02]  /*6b40*/  IMAD.SHL.U32 R3, R51, 0x200, RZ ;  /* 0x0000020033037824 */ /* 0x000fc400078e00ff */
[----:B------:R-:W-:Y:S01]  /*6b50*/  IMAD.U32 R23, R59, 0x10000, RZ ;  /* 0x000100003b177824 */ /* 0x000fe200078e00ff */
[----:B------:R-:W-:Y:S01]  /*6b60*/  UMOV UR45, 0x400 ;  /* 0x00000400002d7882 */ /* 0x000fe20000000000 */
[----:B------:R-:W-:Y:S01]  /*6b70*/  LOP3.LUT R48, R49, 0x5b0, RZ, 0xc0, !PT ;  /* 0x000005b031307812 */ /* 0x000fe200078ec0ff */
[----:B------:R-:W2:Y:S01]  /*6b80*/  LDC.64 R44, c[0x0][0x888] ;  /* 0x00022200ff2c7b82 */ /* 0x000ea20000000a00 */
[----:B------:R-:W-:Y:S01]  /*6b90*/  IMAD.SHL.U32 R2, R59, 0x2, RZ ;  /* 0x000000023b027824 */ /* 0x000fe200078e00ff */
[----:B------:R-:W-:Y:S01]  /*6ba0*/  LOP3.LUT R6, R49, 0x40, RZ, 0xc0, !PT ;  /* 0x0000004031067812 */ /* 0x000fe200078ec0ff */
[----:B------:R-:W-:Y:S01]  /*6bb0*/  IMAD.MOV.U32 R22, RZ, RZ, RZ ;  /* 0x000000ffff167224 */ /* 0x000fe200078e00ff */
[----:B------:R-:W-:Y:S01]  /*6bc0*/  LOP3.LUT R48, R48, 0x200, R3, 0xf8, !PT ;  /* 0x0000020030307812 */ /* 0x000fe200078ef803 */
[----:B------:R-:W-:Y:S01]  /*6bd0*/  IMAD.SHL.U32 R3, R51, 0x200000, RZ ;  /* 0x0020000033037824 */ /* 0x000fe200078e00ff */
[----:B------:R-:W-:Y:S01]  /*6be0*/  LOP3.LUT P0, RZ, R49, 0x40, RZ, 0xc0, !PT ;  /* 0x0000004031ff7812 */ /* 0x000fe2000780c0ff */
[----:B------:R-:W-:Y:S01]  /*6bf0*/  IMAD.MOV.U32 R58, RZ, RZ, RZ ;  /* 0x000000ffff3a7224 */ /* 0x000fe200078e00ff */
[----:B------:R-:W3:Y:S01]  /*6c00*/  LDC.64 R46, c[0x0][0x890] ;  /* 0x00022400ff2e7b82 */ /* 0x000ee20000000a00 */
[----:B------:R-:W-:Y:S01]  /*6c10*/  LOP3.LUT R2, R6, 0x8, R2, 0xf8, !PT ;  /* 0x0000000806027812 */ /* 0x000fe200078ef802 */
[----:B------:R-:W4:Y:S01]  /*6c20*/  LDCU UR62, c[0x0][0x370] ;  /* 0x00006e00ff3e77ac */ /* 0x000f220008000800 */
[----:B------:R-:W-:-:S02]  /*6c30*/  LOP3.LUT R3, R3, 0x200000, RZ, 0xc0, !PT ;  /* 0x0020000003037812 */ /* 0x000fc400078ec0ff */
[----:B------:R-:W-:Y:S01]  /*6c40*/  LOP3.LUT R48, R48, R2, RZ, 0xfc, !PT ;  /* 0x0000000230307212 */ /* 0x000fe200078efcff */
[----:B------:R-:W2:Y:S01]  /*6c50*/  LDCU UR43, c[0x0][0xb0c] ;  /* 0x00016180ff2b77ac */ /* 0x000ea20008000800 */
[----:B------:R-:W-:Y:S01]  /*6c60*/  LOP3.LUT R23, R3, 0x400000, R23, 0xf8, !PT ;  /* 0x0040000003177812 */ /* 0x000fe200078ef817 */
[----:B------:R-:W2:Y:S01]  /*6c70*/  LDC.64 R42, c[0x0][0x8b0] ;  /* 0x00022c00ff2a7b82 */ /* 0x000ea20000000a00 */
[----:B------:R-:W-:Y:S01]  /*6c80*/  LOP3.LUT R59, R59, 0x60, RZ, 0xc0, !PT ;  /* 0x000000603b3b7812 */ /* 0x000fe200078ec0ff */
[----:B-1----:R-:W-:Y:S01]  /*6c90*/  ULEA UR45, UR4, UR45, 0x18 ;  /* 0x0000002d042d7291 */ /* 0x002fe2000f8ec0ff */
[----:B------:R-:W1:Y:S05]  /*6ca0*/  LDCU UR39, c[0x0][0xb30] ;  /* 0x00016600ff2777ac */ /* 0x000e6a0008000800 */
[----:B------:R-:W1:Y:S01]  /*6cb0*/  LDC.64 R40, c[0x0][0x8a8] ;  /* 0x00022a00ff287b82 */ /* 0x000e620000000a00 */
[----:B------:R-:W-:-:S02]  /*6cc0*/  UIADD3 UR4, UPT, UPT, UR45, 0x400, URZ ;  /* 0x000004002d047890 */ /* 0x000fc4000fffe0ff */
[----:B------:R-:W4:Y:S01]  /*6cd0*/  LDS R0, [UR45+0x320] ;  /* 0x0003202dff007984 */ /* 0x000f220008000800 */
[----:B------:R-:W1:Y:S01]  /*6ce0*/  LDCU.64 UR60, c[0x0][0x888] ;  /* 0x00011100ff3c77ac */ /* 0x000e620008000a00 */
[----:B------:R-:W1:Y:S01]  /*6cf0*/  LDCU.64 UR40, c[0x0][0xb28] ;  /* 0x00016500ff2877ac */ /* 0x000e620008000a00 */
[----:B------:R-:W1:Y:S01]  /*6d00*/  LDCU.128 UR56, c[0x0][0xb10] ;  /* 0x00016200ff3877ac */ /* 0x000e620008000c00 */
[----:B------:R-:W1:Y:S01]  /*6d10*/  LDCU UR55, c[0x0][0x374] ;  /* 0x00006e80ff3777ac */ /* 0x000e620008000800 */
[----:B------:R-:W-:Y:S01]  /*6d20*/  UMOV UR54, 0x1 ;  /* 0x0000000100367882 */ /* 0x000fe20000000000 */
[----:B------:R-:W-:Y:S01]  /*6d30*/  UMOV UR47, URZ ;  /* 0x000000ff002f7c82 */ /* 0x000fe20008000000 */
[----:B------:R-:W-:Y:S01]  /*6d40*/  UMOV UR53, URZ ;  /* 0x000000ff00357c82 */ /* 0x000fe20008000000 */
[----:B------:R-:W-:Y:S01]  /*6d50*/  UMOV UR52, URZ ;  /* 0x000000ff00347c82 */ /* 0x000fe20008000000 */
[----:B----4-:R-:W-:Y:S01]  /*6d60*/  IMAD.IADD R23, R0, 0x1, R23 ;  /* 0x0000000100177824 */ /* 0x010fe200078e0217 */
[----:B------:R-:W-:Y:S01]  /*6d70*/  P2R R0, PR, RZ, 0x1 ;  /* 0x00000001ff007803 */ /* 0x000fe20000000000 */
[----:B--23--:R-:W-:-:S07]  /*6d80*/  IMAD.U32 R0, RZ, RZ, UR4 ;  /* 0x00000004ff007e24 */ /* 0x00cfce000f8e00ff */
.L_x_160:
[C---:B------:R-:W-:Y:S02]  /*6d90*/  LEA R3, R56.reuse, UR45, 0x3 ;  /* 0x0000002d38037c11 */ /* 0x040fe4000f8e18ff */
[----:B------:R-:W-:Y:S02]  /*6da0*/  SHF.L.U32 R0, R57, 0x1f, RZ ;  /* 0x0000001f39007819 */ /* 0x000fe400000006ff */
[----:B------:R-:W-:Y:S02]  /*6db0*/  LEA R4, R56, UR45, 0x4 ;  /* 0x0000002d38047c11 */ /* 0x000fe4000f8e20ff */
[----:B------:R-:W2:Y:S02]  /*6dc0*/  SYNCS.PHASECHK.TRANS64.TRYWAIT P0, [R3+URZ+0x270], R0 ;  /* 0x00027000030075a7 */ /* 0x000ea400080011ff */
[----:B--2---:R-:W-:Y:S05]  /*6dd0*/  @!P0 BRA `(.L_x_130) ;  /* 0x0000003800588947 */ /* 0x004fea0003800000 */
.L_x_267:
[----:B------:R-:W3:Y:S01]  /*6de0*/  LDS.128 R4, [R4+0x300] ;  /* 0x0003000004047984 */ /* 0x000ee20000000c00 */
[----:B------:R-:W-:Y:S01]  /*6df0*/  UISETP.GE.AND UP0, UPT, UR42, 0x1, UPT ;  /* 0x000000012a00788c */ /* 0x000fe2000bf06270 */
[----:B------:R-:W-:Y:S01]  /*6e00*/  @!PT LDS RZ, [RZ] ;  /* 0x00000000fffff984 */ /* 0x000fe20000000800 */
[----:B------:R-:W-:Y:S01]  /*6e10*/  @!PT LDS RZ, [RZ] ;  /* 0x00000000fffff984 */ /* 0x000fe20000000800 */
[----:B------:R-:W-:Y:S01]  /*6e20*/  @!PT LDS RZ, [RZ] ;  /* 0x00000000fffff984 */ /* 0x000fe20000000800 */
[----:B------:R-:W-:Y:S01]  /*6e30*/  @!PT LDS RZ, [RZ] ;  /* 0x00000000fffff984 */ /* 0x000fe20000000800 */
[----:B------:R4:W-:Y:S06]  /*6e40*/  MEMBAR.ALL.CTA ;  /* 0x0000000000007992 */ /* 0x0009ec0000008000 */
[----:B----4-:R-:W4:Y:S01]  /*6e50*/  FENCE.VIEW.ASYNC.S ;  /* 0x00000000000073c6 */ /* 0x010f220000000000 */
[----:B---3--:R-:W-:Y:S11]  /*6e60*/  LOP3.LUT P0, RZ, R6, 0x1, RZ, 0xc0, !PT ;  /* 0x0000000106ff7812 */ /* 0x008ff6000780c0ff */
[----:B------:R-:W-:Y:S02]  /*6e70*/  @!UPT UIADD3 URZ, UPT, UPT, URZ, URZ, URZ ;  /* 0x000000fffffff290 */ /* 0x000fe4000fffe0ff */
[----:B----4-:R-:W-:Y:S01]  /*6e80*/  VOTEU.ANY UP1, P0 ;  /* 0x0000000000ff7886 */ /* 0x010fe20000020100 */
[----:B------:R-:W-:Y:S01]  /*6e90*/  PLOP3.LUT P0, PT, PT, PT, UP1, 0x80, 0x8 ;  /* 0x000000000008781c */ /* 0x000fe20003f0f018 */
[----:B------:R-:W-:Y:S06]  /*6ea0*/  UP2UR UR4, UPR, URZ, 0x2 ;  /* 0x00000002ff047883 */ /* 0x000fec0008000000 */
[----:B------:R-:W-:Y:S06]  /*6eb0*/  IMAD.U32 R60, RZ, RZ, UR4 ;  /* 0x00000004ff3c7e24 */ /* 0x000fec000f8e00ff */
        /* <DEDUP_REMOVED lines=13> */
[----:B------:R-:W3:Y:S01]  /*6f90*/  LDCU UR12, c[0x0][0xb20] ;  /* 0x00016400ff0c77ac */ /* 0x000ee20008000800 */
[----:B-1----:R-:W-:Y:S02]  /*6fa0*/  UIMAD.WIDE.U32 UR4, UR55, UR59, URZ ;  /* 0x0000003b370472a5 */ /* 0x002fe4000f8e00ff */
[----:B------:R-:W-:Y:S02]  /*6fb0*/  UIMAD.WIDE.U32 UR6, UR62, UR56, URZ ;  /* 0x000000383e0672a5 */ /* 0x000fe4000f8e00ff */
[----:B------:R-:W-:Y:S02]  /*6fc0*/  UISETP.NE.AND UP0, UPT, UR58, 0x1, UPT ;  /* 0x000000013a00788c */ /* 0x000fe4000bf05270 */
[----:B------:R-:W-:Y:S02]  /*6fd0*/  UIMAD.WIDE.U32 UR8, UR37, UR59, URZ ;  /* 0x0000003b250872a5 */ /* 0x000fe4000f8e00ff */
[----:B------:R-:W-:Y:S02]  /*6fe0*/  UIMAD.WIDE.U32 UR10, UR38, UR56, URZ ;  /* 0x00000038260a72a5 */ /* 0x000fe4000f8e00ff */
[----:B------:R-:W-:Y:S02]  /*6ff0*/  UISETP.NE.AND UP1, UPT, UR43, 0x1, UPT ;  /* 0x000000012b00788c */ /* 0x000fe4000bf25270 */
[----:B------:R-:W-:Y:S01]  /*7000*/  UISETP.NE.AND UP2, UPT, UR42, 0x1, UPT ;  /* 0x000000012a00788c */ /* 0x000fe2000bf45270 */
[----:B------:R-:W-:Y:S02]  /*7010*/  UMOV UR4, UR5 ;  /* 0x0000000500047c82 */ /* 0x000fe40008000000 */
[----:B---3--:R-:W-:Y:S03]  /*7020*/  USHF.R.U32.HI UR5, URZ, UR12, UR4 ;  /* 0x0000000cff057299 */ /* 0x008fe60008011604 */
[----:B------:R-:W-:Y:S02]  /*7030*/  UMOV UR4, UR7 ;  /* 0x0000000700047c82 */ /* 0x000fe40008000000 */
[----:B------:R-:W-:Y:S02]  /*7040*/  USHF.R.U32.HI UR7, URZ, UR57, UR4 ;  /* 0x00000039ff077299 */ /* 0x000fe40008011604 */
[----:B------:R-:W-:Y:S02]  /*7050*/  USEL UR4, UR55, UR5, !UP0 ;  /* 0x0000000537047287 */ /* 0x000fe4000c000000 */
[----:B------:R-:W-:Y:S01]  /*7060*/  USEL UR7, UR62, UR7, !UP1 ;  /* 0x000000073e077287 */ /* 0x000fe2000c800000 */
[----:B------:R-:W-:Y:S01]  /*7070*/  UMOV UR5, UR9 ;  /* 0x0000000900057c82 */ /* 0x000fe20008000000 */
[----:B------:R-:W-:Y:S02]  /*7080*/  UIMAD.WIDE.U32 UR8, UR4, UR40, URZ ;  /* 0x00000028040872a5 */ /* 0x000fe4000f8e00ff */
[----:B------:R-:W-:Y:S03]  /*7090*/  USHF.R.U32.HI UR6, URZ, UR12, UR5 ;  /* 0x0000000cff067299 */ /* 0x000fe60008011605 */
[----:B------:R-:W-:Y:S01]  /*70a0*/  UMOV UR5, UR11 ;  /* 0x0000000b00057c82 */ /* 0x000fe20008000000 */
[----:B------:R-:W-:Y:S02]  /*70b0*/  UIMAD.WIDE.U32 UR10, UR7, UR40, URZ ;  /* 0x00000028070a72a5 */ /* 0x000fe4000f8e00ff */
[----:B------:R-:W-:Y:S02]  /*70c0*/  USHF.R.U32.HI UR12, URZ, UR57, UR5 ;  /* 0x00000039ff0c7299 */ /* 0x000fe40008011605 */
[----:B------:R-:W-:Y:S01]  /*70d0*/  USEL UR6, UR37, UR6, !UP0 ;  /* 0x0000000625067287 */ /* 0x000fe2000c000000 */
[----:B------:R-:W-:Y:S02]  /*70e0*/  UMOV UR5, UR9 ;  /* 0x0000000900057c82 */ /* 0x000fe40008000000 */
[----:B------:R-:W-:Y:S01]  /*70f0*/  UMOV UR10, UR11 ;  /* 0x0000000b000a7c82 */ /* 0x000fe20008000000 */
[----:B------:R-:W-:Y:S02]  /*7100*/  @UP2 USHF.R.U32.HI UR4, URZ, UR41, UR5 ;  /* 0x00000029ff042299 */ /* 0x000fe40008011605 */
[----:B------:R-:W-:Y:S02]  /*7110*/  @UP2 USHF.R.U32.HI UR7, URZ, UR41, UR10 ;  /* 0x00000029ff072299 */ /* 0x000fe4000801160a */
[----:B------:R-:W-:Y:S02]  /*7120*/  UIMAD UR4, UR42, UR4, URZ ;  /* 0x000000042a0472a4 */ /* 0x000fe4000f8e02ff */
[----:B------:R-:W-:Y:S02]  /*7130*/  UIMAD.WIDE.U32 UR10, UR6, UR40, URZ ;  /* 0x00000028060a72a5 */ /* 0x000fe4000f8e00ff */
[----:B------:R-:W-:Y:S02]  /*7140*/  USEL UR5, UR38, UR12, !UP1 ;  /* 0x0000000c26057287 */ /* 0x000fe4000c800000 */
[----:B------:R-:W-:Y:S02]  /*7150*/  UIMAD UR8, UR42, UR7, URZ ;  /* 0x000000072a0872a4 */ /* 0x000fe4000f8e02ff */
[----:B------:R-:W-:Y:S03]  /*7160*/  UISETP.GE.AND UP0, UPT, UR6, UR4, UPT ;  /* 0x000000040600728c */ /* 0x000fe6000bf06270 */
[----:B------:R-:W-:Y:S01]  /*7170*/  UMOV UR4, UR11 ;  /* 0x0000000b00047c82 */ /* 0x000fe20008000000 */
[----:B------:R-:W-:Y:S02]  /*7180*/  UISETP.GE.OR UP0, UPT, UR5, UR8, UP0 ;  /* 0x000000080500728c */ /* 0x000fe40008706670 */
[----:B------:R-:W-:Y:S02]  /*7190*/  USHF.R.U32.HI UR4, URZ, UR41, UR4 ;  /* 0x00000029ff047299 */ /* 0x000fe40008011604 */
[----:B------:R-:W-:Y:S02]  /*71a0*/  UIMAD.WIDE.U32 UR8, UR5, UR40, URZ ;  /* 0x00000028050872a5 */ /* 0x000fe4000f8e00ff */
[----:B------:R-:W-:Y:S02]  /*71b0*/  USEL UR11, UR6, UR4, !UP2 ;  /* 0x00000004060b7287 */ /* 0x000fe4000d000000 */
[----:B------:R-:W-:Y:S02]  /*71c0*/  UIADD3 UR8, UPT, UPT, -UR5, URZ, URZ ;  /* 0x000000ff05087290 */ /* 0x000fe4000fffe1ff */
[----:B------:R-:W-:Y:S01]  /*71d0*/  UIADD3 UR10, UPT, UPT, -UR11, URZ, URZ ;  /* 0x000000ff0b0a7290 */ /* 0x000fe2000fffe1ff */
[----:B------:R-:W-:Y:S01]  /*71e0*/  @!UP0 UMOV UR4, UR9 ;  /* 0x0000000900048c82 */ /* 0x000fe20008000000 */
[----:B------:R-:W-:Y:S02]  /*71f0*/  UIADD3 UR9, UPT, UPT, -UR6, URZ, URZ ;  /* 0x000000ff06097290 */ /* 0x000fe4000fffe1ff */
[----:B------:R-:W-:Y:S02]  /*7200*/  @!UP0 USHF.R.U32.HI UR4, URZ, UR41, UR4 ;  /* 0x00000029ff048299 */ /* 0x000fe40008011604 */
[----:B------:R-:W-:Y:S02]  /*7210*/  UIMAD UR10, UR42, UR10, UR6 ;  /* 0x0000000a2a0a72a4 */ /* 0x000fe4000f8e0206 */
[----:B------:R-:W-:Y:S04]  /*7220*/  @!UP0 USEL UR4, UR5, UR4, !UP2 ;  /* 0x0000000405048287 */ /* 0x000fe8000d000000 */
[----:B------:R-:W-:Y:S02]  /*7230*/  @!UP0 UIMAD UR10, UR7, UR10, UR4 ;  /* 0x0000000a070a82a4 */ /* 0x000fe4000f8e0204 */
[----:B------:R-:W-:Y:S02]  /*7240*/  @!UP0 UIADD3 UR11, UPT, UPT, UR11, -UR4, URZ ;  /* 0x800000040b0b8290 */ /* 0x000fe4000fffe0ff */
[----:B------:R-:W-:Y:S02]  /*7250*/  UIMAD UR7, UR43, UR8, UR38 ;  /* 0x000000082b0772a4 */ /* 0x000fe4000f8e0226 */
[----:B------:R-:W-:Y:S02]  /*7260*/  @!UP0 UIMAD UR6, UR11, UR42, UR5 ;  /* 0x0000002a0b0682a4 */ /* 0x000fe4000f8e0205 */
[----:B------:R-:W-:Y:S01]  /*7270*/  UIMAD UR4, UR58, UR9, UR37 ;  /* 0x000000093a0472a4 */ /* 0x000fe2000f8e0225 */
[----:B------:R-:W-:Y:S02]  /*7280*/  @!UP0 UMOV UR5, UR10 ;  /* 0x0000000a00058c82 */ /* 0x000fe40008000000 */
[----:B------:R-:W-:Y:S02]  /*7290*/  UIMAD UR38, UR5, UR43, UR7 ;  /* 0x0000002b052672a4 */ /* 0x000fe4000f8e0207 */
[----:B------:R-:W-:Y:S11]  /*72a0*/  UIMAD UR37, UR6, UR58, UR4 ;  /* 0x0000003a062572a4 */ /* 0x000ff6000f8e0204 */
[----:B------:R-:W-:Y:S01]  /*72b0*/  @!UPT UIADD3 URZ, UPT, UPT, URZ, URZ, URZ ;  /* 0x000000fffffff290 */ /* 0x000fe2000fffe0ff */
.L_x_131:
[----:B-1----:R-:W-:Y:S01]  /*72c0*/  UISETP.NE.AND UP0, UPT, UR39, 0x1, UPT ;  /* 0x000000012700788c */ /* 0x002fe2000bf05270 */
[----:B------:R-:W-:Y:S01]  /*72d0*/  IADD3 R56, PT, PT, R56, 0x1, RZ ;  /* 0x0000000138387810 */ /* 0x000fe20007ffe0ff */
[----:B------:R-:W-:Y:S02]  /*72e0*/  UIADD3 UR11, UPT, UPT, UR45, 0x400, URZ ;  /* 0x000004002d0b7890 */ /* 0x000fe4000fffe0ff */
[----:B------:R-:W-:Y:S02]  /*72f0*/  USHF.L.U32 UR50, UR20, 0x6, URZ ;  /* 0x0000000614327899 */ /* 0x000fe400080006ff */
[----:B------:R-:W-:Y:S05]  /*7300*/  USHF.L.U32 UR49, UR25, 0x6, URZ ;  /* 0x0000000619317899 */ /* 0x000fea00080006ff */
[----:B------:R-:W1:Y:S01]  /*7310*/  @!UP0 LDCU.128 UR12, c[0x0][0xb10] ;  /* 0x00016200ff0c87ac */ /* 0x000e620008000c00 */
[----:B------:R-:W3:Y:S01]  /*7320*/  @!UP0 LDCU UR5, c[0x0][0xb0c] ;  /* 0x00016180ff0587ac */ /* 0x000ee20008000800 */
[----:B------:R-:W4:Y:S01]  /*7330*/  @!UP0 LDCU UR10, c[0x0][0xb20] ;  /* 0x00016400ff0a87ac */ /* 0x000f220008000800 */
[----:B-1----:R-:W-:Y:S02]  /*7340*/  UIMAD.WIDE.U32 UR8, UR38, UR12, URZ ;  /* 0x0000000c260872a5 */ /* 0x002fe4000f8e00ff */
[----:B------:R-:W-:Y:S02]  /*7350*/  UIMAD.WIDE.U32 UR6, UR37, UR15, URZ ;  /* 0x0000000f250672a5 */ /* 0x000fe4000f8e00ff */
[----:B------:R-:W-:Y:S03]  /*7360*/  @!UP0 UISETP.NE.AND UP1, UPT, UR14, 0x1, UPT ;  /* 0x000000010e00888c */ /* 0x000fe6000bf25270 */
[----:B------:R-:W-:Y:S01]  /*7370*/  @!UP0 UMOV UR4, UR9 ;  /* 0x0000000900048c82 */ /* 0x000fe20008000000 */
[----:B---3--:R-:W-:Y:S02]  /*7380*/  @!UP0 UISETP.NE.AND UP2, UPT, UR5, 0x1, UPT ;  /* 0x000000010500888c */ /* 0x008fe4000bf45270 */
[----:B------:R-:W-:Y:S01]  /*7390*/  @!UP0 USHF.R.U32.HI UR4, URZ, UR13, UR4 ;  /* 0x0000000dff048299 */ /* 0x000fe20008011604 */
[----:B------:R-:W-:Y:S02]  /*73a0*/  @!UP0 UMOV UR6, UR7 ;  /* 0x0000000700068c82 */ /* 0x000fe40008000000 */
[----:B----4-:R-:W-:Y:S02]  /*73b0*/  @!UP0 USHF.R.U32.HI UR6, URZ, UR10, UR6 ;  /* 0x0000000aff068299 */ /* 0x010fe40008011606 */
[----:B------:R-:W-:Y:S02]  /*73c0*/  @!UP0 USEL UR7, UR38, UR4, !UP2 ;  /* 0x0000000426078287 */ /* 0x000fe4000d000000 */
[----:B------:R-:W-:Y:S04]  /*73d0*/  @!UP0 USEL UR6, UR37, UR6, !UP1 ;  /* 0x0000000625068287 */ /* 0x000fe8000c800000 */
[----:B------:R-:W-:Y:S02]  /*73e0*/  @!UP0 UIADD3 UR4, UPT, UPT, -UR7, UR6, URZ ;  /* 0x0000000607048290 */ /* 0x000fe4000fffe1ff */
[----:B------:R-:W-:Y:S02]  /*73f0*/  @!UP0 UIADD3 UR6, UPT, UPT, UR7, -UR6, URZ ;  /* 0x8000000607068290 */ /* 0x000fe4000fffe0ff */
[----:B------:R-:W-:Y:S02]  /*7400*/  @!UP0 UIMAD UR38, UR4, UR5, UR38 ;  /* 0x00000005042682a4 */ /* 0x000fe4000f8e0226 */
[----:B------:R-:W-:Y:S02]  /*7410*/  @!UP0 UIMAD UR37, UR6, UR14, UR37 ;  /* 0x0000000e062582a4 */ /* 0x000fe4000f8e0225 */
[----:B------:R-:W-:Y:S09]  /*7420*/  ULOP3.LUT UP0, URZ, UR11, 0x90, URZ, 0xc0, !UPT ;  /* 0x000000900bff7892 */ /* 0x000ff2000f80c0ff */
[----:B------:R-:W-:Y:S05]  /*7430*/  BRA.U !UP0, `(.L_x_132) ;  /* 0x00000001087c7547 */ /* 0x000fea000b800000 */
[----:B------:R-:W1:Y:S01]  /*7440*/  LDCU.64 UR8, c[0x4][0x80] ;  /* 0x01001000ff0877ac */ /* 0x000e620008000a00 */
[----:B------:R-:W-:Y:S01]  /*7450*/  MOV R2, 0x0 ;  /* 0x0000000000027802 */ /* 0x000fe20000000f00 */
[----:B------:R-:W-:Y:S02]  /*7460*/  HFMA2 R12, -RZ, RZ, 0, 5.9604644775390625e-08 ;  /* 0x00000001ff0c7431 */ /* 0x000fe400000001ff */
[----:B------:R-:W-:Y:S01]  /*7470*/  IMAD.MOV.U32 R8, RZ, RZ, 0x70 ;  /* 0x00000070ff087424 */ /* 0x000fe200078e00ff */
[----:B------:R3:W4:Y:S01]  /*7480*/  LDC.64 R14, c[0x4][R2] ;  /* 0x01000000020e7b82 */ /* 0x0007220000000a00 */
[----:B------:R-:W2:Y:S01]  /*7490*/  LDCU.64 UR6, c[0x4][0x88] ;  /* 0x01001100ff0677ac */ /* 0x000ea20008000a00 */
[----:B------:R-:W-:Y:S01]  /*74a0*/  IMAD.MOV.U32 R13, RZ, RZ, RZ ;  /* 0x000000ffff0d7224 */ /* 0x000fe200078e00ff */
[----:B------:R-:W2:Y:S01]  /*74b0*/  LDCU.64 UR4, c[0x4][0x8] ;  /* 0x01000100ff0477ac */ /* 0x000ea20008000a00 */
[----:B-1----:R-:W-:Y:S01]  /*74c0*/  MOV R5, UR9 ;  /* 0x0000000900057c02 */ /* 0x002fe20008000f00 */
[----:B------:R-:W-:Y:S01]  /*74d0*/  IMAD.U32 R4, RZ, RZ, UR8 ;  /* 0x00000008ff047e24 */ /* 0x000fe2000f8e00ff */
[----:B--2---:R-:W-:Y:S01]  /*74e0*/  MOV R7, UR7 ;  /* 0x0000000700077c02 */ /* 0x004fe20008000f00 */
[----:B------:R-:W-:Y:S01]  /*74f0*/  IMAD.U32 R6, RZ, RZ, UR6 ;  /* 0x00000006ff067e24 */ /* 0x000fe2000f8e00ff */
[----:B------:R-:W-:Y:S01]  /*7500*/  MOV R11, UR5 ;  /* 0x00000005000b7c02 */ /* 0x000fe20008000f00 */
[----:B------:R-:W-:Y:S02]  /*7510*/  IMAD.U32 R10, RZ, RZ, UR4 ;  /* 0x00000004ff0a7e24 */ /* 0x000fe4000f8e00ff */
[----:B------:R-:W-:Y:S07]  /*7520*/  LEPC R20, `(.L_x_133) ;  /* 0x000000001014794e */ /* 0x000fee0000000000 */
[----:B---345:R-:W-:Y:S05]  /*7530*/  CALL.ABS.NOINC R14 ;  /* 0x000000000e007343 */ /* 0x038fea0003c00000 */
.L_x_133:
[----:B------:R-:W1:Y:S01]  /*7540*/  LDCU.64 UR8, c[0x4][0x80] ;  /* 0x01001000ff0877ac */ /* 0x000e620008000a00 */
[----:B------:R-:W2:Y:S01]  /*7550*/  LDC.64 R2, c[0x4][R2] ;  /* 0x0100000002027b82 */ /* 0x000ea20000000a00 */
[----:B------:R-:W-:Y:S02]  /*7560*/  HFMA2 R12, -RZ, RZ, 0, 5.9604644775390625e-08 ;  /* 0x00000001ff0c7431 */ /* 0x000fe400000001ff */
[----:B------:R-:W-:Y:S02]  /*7570*/  IMAD.MOV.U32 R8, RZ, RZ, 0x70 ;  /* 0x00000070ff087424 */ /* 0x000fe400078e00ff */
[----:B------:R-:W-:Y:S01]  /*7580*/  IMAD.MOV.U32 R13, RZ, RZ, RZ ;  /* 0x000000ffff0d7224 */ /* 0x000fe200078e00ff */
[----:B------:R-:W3:Y:S01]  /*7590*/  LDCU.64 UR6, c[0x4][0x88] ;  /* 0x01001100ff0677ac */ /* 0x000ee20008000a00 */
[----:B------:R-:W4:Y:S01]  /*75a0*/  LDCU.64 UR4, c[0x4][0x8] ;  /* 0x01000100ff0477ac */ /* 0x000f220008000a00 */
[----:B-1----:R-:W-:Y:S02]  /*75b0*/  MOV R4, UR8 ;  /* 0x0000000800047c02 */ /* 0x002fe40008000f00 */
[----:B------:R-:W-:Y:S02]  /*75c0*/  MOV R5, UR9 ;  /* 0x0000000900057c02 */ /* 0x000fe40008000f00 */
[----:B---3--:R-:W-:Y:S01]  /*75d0*/  MOV R7, UR7 ;  /* 0x0000000700077c02 */ /* 0x008fe20008000f00 */
[----:B------:R-:W-:Y:S01]  /*75e0*/  IMAD.U32 R6, RZ, RZ, UR6 ;  /* 0x00000006ff067e24 */ /* 0x000fe2000f8e00ff */
[----:B----4-:R-:W-:Y:S01]  /*75f0*/  MOV R11, UR5 ;  /* 0x00000005000b7c02 */ /* 0x010fe20008000f00 */
[----:B------:R-:W-:Y:S02]  /*7600*/  IMAD.U32 R10, RZ, RZ, UR4 ;  /* 0x00000004ff0a7e24 */ /* 0x000fe4000f8e00ff */
[----:B------:R-:W-:Y:S07]  /*7610*/  LEPC R20, `(.L_x_132) ;  /* 0x000000001014794e */ /* 0x000fee0000000000 */
[----:B--2---:R-:W-:Y:S05]  /*7620*/  CALL.ABS.NOINC R2 ;  /* 0x0000000002007343 */ /* 0x004fea0003c00000 */
.L_x_132:
[----:B------:R-:W-:Y:S02]  /*7630*/  ISETP.NE.U32.AND P0, PT, RZ, UR60, PT ;  /* 0x0000003cff007c0c */ /* 0x000fe4000bf05070 */
[C---:B------:R-:W-:Y:S02]  /*7640*/  ISETP.NE.U32.AND P1, PT, R46.reuse, RZ, PT ;  /* 0x000000ff2e00720c */ /* 0x040fe40003f25070 */
[----:B------:R-:W-:Y:S02]  /*7650*/  ISETP.NE.U32.AND P4, PT, R46, RZ, PT ;  /* 0x000000ff2e00720c */ /* 0x000fe40003f85070 */
[----:B------:R-:W-:Y:S02]  /*7660*/  ISETP.NE.AND.EX P0, PT, RZ, UR61, PT, P0 ;  /* 0x0000003dff007c0c */ /* 0x000fe4000bf05300 */
[C---:B------:R-:W-:Y:S02]  /*7670*/  ISETP.NE.AND.EX P1, PT, R47.reuse, RZ, PT, P1 ;  /* 0x000000ff2f00720c */ /* 0x040fe40003f25310 */
[----:B------:R-:W-:Y:S02]  /*7680*/  ISETP.NE.AND.EX P4, PT, R47, RZ, P0, P4 ;  /* 0x000000ff2f00720c */ /* 0x000fe40000785340 */
[----:B------:R-:W-:Y:S02]  /*7690*/  ISETP.NE.U32.AND P5, PT, R42, RZ, PT ;  /* 0x000000ff2a00720c */ /* 0x000fe40003fa5070 */
[----:B------:R-:W-:Y:S02]  /*76a0*/  ISETP.NE.U32.AND P3, PT, RZ, UR60, PT ;  /* 0x0000003cff007c0c */ /* 0x000fe4000bf65070 */
[----:B------:R-:W-:Y:S02]  /*76b0*/  PLOP3.LUT P2, PT, PT, PT, PT, 0x8, 0x80 ;  /* 0x000000000080781c */ /* 0x000fe40003f4e170 */
[----:B------:R-:W-:Y:S02]  /*76c0*/  ISETP.NE.AND.EX P5, PT, R43, RZ, PT, P5 ;  /* 0x000000ff2b00720c */ /* 0x000fe40003fa5350 */
[----:B------:R-:W-:Y:S03]  /*76d0*/  ISETP.NE.AND.EX P3, PT, RZ, UR61, PT, P3 ;  /* 0x0000003dff007c0c */ /* 0x000fe6000bf65330 */
[----:B------:R-:W-:Y:S01]  /*76e0*/  @!P4 PLOP3.LUT P2, PT, P1, PT, PT, 0x80, 0x8 ;  /* 0x000000000008c81c */ /* 0x000fe20000f4f070 */
[----:B------:R-:W-:Y:S01]  /*76f0*/  @!UPT UIADD3 URZ, UPT, UPT, URZ, URZ, URZ ;  /* 0x000000fffffff290 */ /* 0x000fe2000fffe0ff */
[----:B------:R-:W-:Y:S11]  /*7700*/  @!P1 BRA `(.L_x_134) ;  /* 0x0000000000309947 */ /* 0x000ff60003800000 */
[----:B------:R-:W-:Y:S01]  /*7710*/  ISETP.NE.U32.AND P0, PT, R44, RZ, PT ;  /* 0x000000ff2c00720c */ /* 0x000fe20003f05070 */
[----:B------:R-:W1:Y:S01]  /*7720*/  LDCU.64 UR4, c[0x0][0x358] ;  /* 0x00006b00ff0477ac */ /* 0x000e620008000a00 */
[----:B------:R-:W-:Y:S02]  /*7730*/  IMAD.MOV.U32 R50, RZ, RZ, 0x1 ;  /* 0x00000001ff327424 */ /* 0x000fe400078e00ff */
[----:B------:R-:W-:Y:S11]  /*7740*/  ISETP.NE.AND.EX P0, PT, R45, RZ, PT, P0 ;  /* 0x000000ff2d00720c */ /* 0x000ff60003f05300 */
[----:B------:R-:W-:Y:S02]  /*7750*/  @!UPT UIADD3 URZ, UPT, UPT, URZ, URZ, URZ ;  /* 0x000000fffffff290 */ /* 0x000fe4000fffe0ff */
[----:B------:R-:W3:Y:S01]  /*7760*/  @P0 LDC.64 R2, c[0x0][0x888] ;  /* 0x00022200ff020b82 */ /* 0x000ee20000000a00 */
[----:B--2---:R-:W-:Y:S04]  /*7770*/  @P0 IMAD R0, R46, UR36, RZ ;  /* 0x000000242e000c24 */ /* 0x004fe8000f8e02ff */
[----:B---3--:R-:W-:Y:S04]  /*7780*/  @P0 IMAD.WIDE R2, R0, 0x4, R2 ;  /* 0x0000000400020825 */ /* 0x008fe800078e0202 */
[----:B------:R-:W-:Y:S01]  /*7790*/  HFMA2 R0, -RZ, RZ, 0, 5.9604644775390625e-08 ;  /* 0x00000001ff007431 */ /* 0x000fe200000001ff */
[----:B-1---5:R1:W5:Y:S04]  /*77a0*/  @P0 LDG.E R26, desc[UR4][R2.64] ;  /* 0x00000004021a0981 */ /* 0x022368000c1e1900 */
[----:B------:R-:W-:Y:S01]  /*77b0*/  @!P0 PRMT R50, R0, 0x7610, R50 ;  /* 0x0000761000328816 */ /* 0x000fe20000000032 */
[----:B-1----:R-:W3:Y:S06]  /*77c0*/  @!P0 LDC R26, c[0x0][0x880] ;  /* 0x00022000ff1a8b82 */ /* 0x002eec0000000800 */
.L_x_134:
[----:B------:R-:W-:Y:S05]  /*77d0*/  @!P5 BRA `(.L_x_135) ;  /* 0x000000000024d947 */ /* 0x000fea0003800000 */
[----:B------:R-:W-:Y:S01]  /*77e0*/  ISETP.NE.U32.AND P0, PT, R40, RZ, PT ;  /* 0x000000ff2800720c */ /* 0x000fe20003f05070 */
[----:B------:R-:W1:Y:S03]  /*77f0*/  LDCU.64 UR4, c[0x0][0x358] ;  /* 0x00006b00ff0477ac */ /* 0x000e660008000a00 */
[----:B------:R-:W-:Y:S11]  /*7800*/  ISETP.NE.AND.EX P0, PT, R41, RZ, PT, P0 ;  /* 0x000000ff2900720c */ /* 0x000ff60003f05300 */
[----:B------:R-:W-:Y:S02]  /*7810*/  @!UPT UIADD3 URZ, UPT, UPT, URZ, URZ, URZ ;  /* 0x000000fffffff290 */ /* 0x000fe4000fffe0ff */
[----:B------:R-:W4:Y:S01]  /*7820*/  @P0 LDC.64 R2, c[0x0][0x8a8] ;  /* 0x00022a00ff020b82 */ /* 0x000f220000000a00 */
[----:B--2---:R-:W-:Y:S04]  /*7830*/  @P0 IMAD R0, R42, UR36, RZ ;  /* 0x000000242a000c24 */ /* 0x004fe8000f8e02ff */
[----:B----4-:R-:W-:Y:S05]  /*7840*/  @P0 IMAD.WIDE R2, R0, 0x4, R2 ;  /* 0x0000000400020825 */ /* 0x010fea00078e0202 */
[----:B-1---5:R1:W5:Y:S02]  /*7850*/  @P0 LDG.E R24, desc[UR4][R2.64] ;  /* 0x0000000402180981 */ /* 0x022364000c1e1900 */
[----:B-1----:R-:W4:Y:S02]  /*7860*/  @!P0 LDC R24, c[0x0][0x8a0] ;  /* 0x00022800ff188b82 */ /* 0x002f240000000800 */
.L_x_135:
[----:B---3-5:R-:W-:Y:S01]  /*7870*/  FSETP.NEU.AND P0, PT, R26, RZ, PT ;  /* 0x000000ff1a00720b */ /* 0x028fe20003f0d000 */
[----:B------:R-:W-:Y:S01]  /*7880*/  ULOP3.LUT UR4, UR54, 0x1, URZ, 0x3c, !UPT ;  /* 0x0000000136047892 */ /* 0x000fe2000f8e3cff */
[----:B------:R-:W-:Y:S01]  /*7890*/  SEL R4, RZ, 0xffffffff, P3 ;  /* 0xffffffffff047807 */ /* 0x000fe20001800000 */
[----:B------:R-:W-:Y:S01]  /*78a0*/  IMAD.U32 R63, RZ, RZ, UR47 ;  /* 0x0000002fff3f7e24 */ /* 0x000fe2000f8e00ff */
[----:B------:R-:W-:Y:S01]  /*78b0*/  @!P4 LOP3.LUT P3, RZ, R50, 0xff, RZ, 0xc0, !PT ;  /* 0x000000ff32ffc812 */ /* 0x000fe2000786c0ff */
[----:B------:R-:W-:Y:S01]  /*78c0*/  IMAD.SHL.U32 R65, R48, 0x2, RZ ;  /* 0x0000000230417824 */ /* 0x000fe200078e00ff */
[----:B--2---:R-:W-:Y:S01]  /*78d0*/  @!P4 SEL R0, RZ, 0xffffffff, P0 ;  /* 0xffffffffff00c807 */ /* 0x004fe20000000000 */
[----:B------:R-:W-:Y:S01]  /*78e0*/  IMAD.U32 R67, RZ, RZ, UR4 ;  /* 0x00000004ff437e24 */ /* 0x000fe2000f8e00ff */
[----:B------:R-:W-:Y:S01]  /*78f0*/  LEA R54, R22, UR45, 0x3 ;  /* 0x0000002d16367c11 */ /* 0x000fe2000f8e18ff */
[----:B------:R-:W-:Y:S01]  /*7900*/  IMAD.SHL.U32 R63, R63, 0x1000, RZ ;  /* 0x000010003f3f7824 */ /* 0x000fe200078e00ff */
[----:B------:R-:W-:Y:S01]  /*7910*/  @P2 SEL R0, R4, R0, !P3 ;  /* 0x0000000004002207 */ /* 0x000fe20005800000 */
[----:B------:R-:W-:Y:S01]  /*7920*/  BSSY B1, `(.L_x_136) ;  /* 0x0000034000017945 */ /* 0x000fe20003800000 */
[----:B------:R-:W-:Y:S01]  /*7930*/  SEL R3, RZ, 0xffffffff, P0 ;  /* 0xffffffffff037807 */ /* 0x000fe20000000000 */
[----:B------:R-:W-:Y:S01]  /*7940*/  IMAD.MOV.U32 R66, RZ, RZ, 0x1 ;  /* 0x00000001ff427424 */ /* 0x000fe200078e00ff */
[----:B------:R-:W-:Y:S01]  /*7950*/  @!P4 LOP3.LUT R0, R0, 0x1, RZ, 0xc0, !PT ;  /* 0x000000010000c812 */ /* 0x000fe200078ec0ff */
[----:B------:R-:W-:Y:S01]  /*7960*/  IMAD R25, R22, 0x20, R23 ;  /* 0x0000002016197824 */ /* 0x000fe200078e0217 */
[----:B------:R-:W-:Y:S01]  /*7970*/  CS2R R38, SRZ ;  /* 0x0000000000267805 */ /* 0x000fe2000001ff00 */
[----:B------:R-:W-:Y:S01]  /*7980*/  IMAD.U32 R64, RZ, RZ, UR47 ;  /* 0x0000002fff407e24 */ /* 0x000fe2000f8e00ff */
[----:B------:R-:W-:Y:S01]  /*7990*/  ISETP.NE.U32.OR P6, PT, R0, 0x1, P4 ;  /* 0x000000010000780c */ /* 0x000fe200027c5470 */
[----:B------:R-:W-:Y:S01]  /*79a0*/  IMAD.U32 R0, RZ, RZ, UR47 ;  /* 0x0000002fff007e24 */ /* 0x000fe2000f8e00ff */
[----:B------:R-:W-:Y:S02]  /*79b0*/  LOP3.LUT P4, R55, R50, 0xff, RZ, 0xc0, !PT ;  /* 0x000000ff32377812 */ /* 0x000fe4000788c0ff */
[----:B------:R-:W-:Y:S02]  /*79c0*/  CS2R R36, SRZ ;  /* 0x0000000000247805 */ /* 0x000fe4000001ff00 */
[----:B------:R-:W-:Y:S02]  /*79d0*/  P2R R61, PR, RZ, 0x40 ;  /* 0x00000040ff3d7803 */ /* 0x000fe40000000000 */
[----:B------:R-:W-:Y:S02]  /*79e0*/  CS2R R30, SRZ ;  /* 0x00000000001e7805 */ /* 0x000fe4000001ff00 */
[----:B------:R-:W-:Y:S02]  /*79f0*/  LEA R0, R0, UR45, 0x3 ;  /* 0x0000002d00007c11 */ /* 0x000fe4000f8e18ff */
[----:B------:R-:W-:Y:S02]  /*7a00*/  CS2R R28, SRZ ;  /* 0x00000000001c7805 */ /* 0x000fe4000001ff00 */
[----:B------:R-:W-:Y:S02]  /*7a10*/  @P1 SEL R3, R4, R3, !P4 ;  /* 0x0000000304031207 */ /* 0x000fe40006000000 */
[----:B------:R-:W-:Y:S02]  /*7a20*/  IADD3 R27, PT, PT, R63, UR45, R65 ;  /* 0x0000002d3f1b7c10 */ /* 0x000fe4000fffe041 */
[----:B------:R-:W-:Y:S02]  /*7a30*/  LOP3.LUT R3, R3, 0x1, RZ, 0xc0, !PT ;  /* 0x0000000103037812 */ /* 0x000fe400078ec0ff */
[----:B------:R-:W-:Y:S02]  /*7a40*/  @P6 SHF.L.U32 R2, R67, 0x1f, RZ ;  /* 0x0000001f43026819 */ /* 0x000fe400000006ff */
[----:B------:R-:W-:Y:S02]  /*7a50*/  ISETP.NE.U32.AND P5, PT, R3, 0x1, PT ;  /* 0x000000010300780c */ /* 0x000fe40003fa5070 */
[----:B------:R1:W2:Y:S02]  /*7a60*/  @P6 SYNCS.PHASECHK.TRANS64.TRYWAIT P3, [R0+URZ+0x230], R2 ;  /* 0x00023002000065a7 */ /* 0x0002a400080611ff */
[----:B------:R-:W-:Y:S02]  /*7a70*/  P2R R68, PR, RZ, 0x20 ;  /* 0x00000020ff447803 */ /* 0x000fe40000000000 */
[----:B-1----:R-:W-:Y:S04]  /*7a80*/  SHF.L.U32 R2, R58, 0x1f, RZ ;  /* 0x0000001f3a027819 */ /* 0x002fe800000006ff */
[----:B------:R1:W3:Y:S01]  /*7a90*/  SYNCS.PHASECHK.TRANS64.TRYWAIT P2, [R54+URZ+0x290], R2 ;  /* 0x00029002360075a7 */ /* 0x0002e200080411ff */
[----:B--2---:R-:W-:Y:S01]  /*7aa0*/  @P6 SEL R66, RZ, 0x1, !P3 ;  /* 0x00000001ff426807 */ /* 0x004fe20005800000 */
[----:B-1----:R-:W-:Y:S06]  /*7ab0*/  @!P6 BRA `(.L_x_137) ;  /* 0x000000000068e947 */ /* 0x002fec0003800000 */
[----:B------:R-:W-:Y:S01]  /*7ac0*/  LOP3.LUT P6, RZ, R49, 0x40, RZ, 0xc0, !PT ;  /* 0x0000004031ff7812 */ /* 0x000fe200078cc0ff */
[C---:B------:R-:W-:Y:S01]  /*7ad0*/  VIADD R3, R27.reuse, 0x400 ;  /* 0x000004001b037836 */ /* 0x040fe20000000000 */
[----:B------:R-:W-:Y:S01]  /*7ae0*/  ISETP.NE.AND P1, PT, R66, RZ, PT ;  /* 0x000000ff4200720c */ /* 0x000fe20003f25270 */
[----:B------:R-:W-:Y:S01]  /*7af0*/  BSSY B0, `(.L_x_138) ;  /* 0x000000d000007945 */ /* 0x000fe20003800000 */
[----:B------:R-:W-:Y:S01]  /*7b00*/  PLOP3.LUT P0, PT, PT, PT, PT, 0x8, 0x80 ;  /* 0x000000000080781c */ /* 0x000fe20003f0e170 */
[----:B------:R-:W-:Y:S01]  /*7b10*/  @P5 VIADD R4, R27, 0x410 ;  /* 0x000004101b045836 */ /* 0x000fe20000000000 */
[----:B------:R-:W-:Y:S02]  /*7b20*/  @P5 PLOP3.LUT P0, PT, P6, PT, PT, 0x80, 0x8 ;  /* 0x000000000008581c */ /* 0x000fe4000370f070 */
[----:B------:R-:W-:Y:S02]  /*7b30*/  CS2R R38, SRZ ;  /* 0x0000000000267805 */ /* 0x000fe4000001ff00 */
[----:B------:R-:W-:Y:S02]  /*7b40*/  CS2R R36, SRZ ;  /* 0x0000000000247805 */ /* 0x000fe4000001ff00 */
[----:B------:R-:W-:Y:S02]  /*7b50*/  CS2R R30, SRZ ;  /* 0x00000000001e7805 */ /* 0x000fe4000001ff00 */
[----:B------:R-:W-:Y:S05]  /*7b60*/  CS2R R28, SRZ ;  /* 0x00000000001c7805 */ /* 0x000fea000001ff00 */
[----:B------:R-:W-:Y:S01]  /*7b70*/  @P0 VIADD R4, R3, 0xfffffff0 ;  /* 0xfffffff003040836 */ /* 0x000fe20000000000 */
[----:B------:R-:W-:Y:S06]  /*7b80*/  @P1 BRA `(.L_x_139) ;  /* 0x00000000000c1947 */ /* 0x000fec0003800000 */
[----:B------:R-:W-:Y:S04]  /*7b90*/  SHF.L.U32 R3, R67, 0x1f, RZ ;  /* 0x0000001f43037819 */ /* 0x000fe800000006ff */
[----:B------:R-:W1:Y:S02]  /*7ba0*/  SYNCS.PHASECHK.TRANS64.TRYWAIT P0, [R0+URZ+0x230], R3 ;  /* 0x00023003000075a7 */ /* 0x000e6400080011ff */
[----:B-1----:R-:W-:Y:S05]  /*7bb0*/  @!P0 BRA `(.L_x_140) ;  /* 0x0000002800f48947 */ /* 0x002fea0003800000 */
.L_x_139:
[----:B------:R-:W-:Y:S05]  /*7bc0*/  BSYNC B0 ;  /* 0x0000000000007941 */ /* 0x000fea0003800000 */
.L_x_138:
[----:B------:R-:W-:Y:S01]  /*7bd0*/  UIADD3 UR4, UPT, UPT, UR47, 0x1, URZ ;  /* 0x000000012f047890 */ /* 0x000fe2000fffe0ff */
[----:B------:R-:W-:Y:S03]  /*7be0*/  ISETP.NE.AND P0, PT, R68, RZ, PT ;  /* 0x000000ff4400720c */ /* 0x000fe60003f05270 */
[----:B------:R-:W-:Y:S04]  /*7bf0*/  UISETP.NE.AND UP0, UPT, UR4, 0x3, UPT ;  /* 0x000000030400788c */ /* 0x000fe8000bf05270 */
[----:B------:R-:W-:Y:S02]  /*7c00*/  USEL UR5, URZ, 0x1, UP0 ;  /* 0x00000001ff057887 */ /* 0x000fe40008000000 */
[----:B------:R-:W-:Y:S04]  /*7c10*/  USEL UR4, UR4, URZ, UP0 ;  /* 0x000000ff04047287 */ /* 0x000fe80008000000 */
[----:B------:R2:W1:Y:S01]  /*7c20*/  @P0 LDS.128 R36, [R4] ;  /* 0x0000000004240984 */ /* 0x0004620000000c00 */
[----:B------:R-:W-:Y:S01]  /*7c30*/  LOP3.LUT R67, R67, UR5, RZ, 0x3c, !PT ;  /* 0x0000000543437c12 */ /* 0x000fe2000f8e3cff */
[----:B------:R-:W-:Y:S02]  /*7c40*/  IMAD.U32 R64, RZ, RZ, UR4 ;  /* 0x00000004ff407e24 */ /* 0x000fe4000f8e00ff */
[----:B------:R2:W1:Y:S04]  /*7c50*/  @P0 LDS.128 R28, [R27+0x400] ;  /* 0x000400001b1c0984 */ /* 0x0004680000000c00 */
.L_x_137:
[----:B------:R-:W-:Y:S05]  /*7c60*/  BSYNC B1 ;  /* 0x0000000000017941 */ /* 0x000fea0003800000 */
.L_x_136:
[----:B-1----:R-:W-:Y:S04]  /*7c70*/  SHF.R.U32.HI R0, RZ, 0x15, R25 ;  /* 0x00000015ff007819 */ /* 0x002fe80000011619 */
[----:B------:R-:W-:Y:S01]  /*7c80*/  LOP3.LUT P0, RZ, R0, 0x3, R51, 0x48, !PT ;  /* 0x0000000300ff7812 */ /* 0x000fe20007804833 */
[----:B------:R-:W-:Y:S01]  /*7c90*/  @!UPT UIADD3 URZ, UPT, UPT, URZ, URZ, URZ ;  /* 0x000000fffffff290 */ /* 0x000fe2000fffe0ff */
[----:B---3--:R-:W-:Y:S11]  /*7ca0*/  @P2 BRA `(.L_x_141) ;  /* 0x0000000000082947 */ /* 0x008ff60003800000 */
[----:B------:R-:W1:Y:S02]  /*7cb0*/  SYNCS.PHASECHK.TRANS64.TRYWAIT P1, [R54+URZ+0x290], R2 ;  /* 0x00029002360075a7 */ /* 0x000e6400080211ff */
[----:B-1----:R-:W-:Y:S05]  /*7cc0*/  @!P1 BRA `(.L_x_142) ;  /* 0x0000002800c49947 */ /* 0x002fea0003800000 */
.L_x_141:
[----:B------:R-:W-:Y:S05]  /*7cd0*/  @!P0 BRA `(.L_x_143) ;  /* 0x0000000000408947 */ /* 0x000fea0003800000 */
[----:B------:R-:W3:Y:S01]  /*7ce0*/  LDCU.64 UR8, c[0x4][0x70] ;  /* 0x01000e00ff0877ac */ /* 0x000ee20008000a00 */
[----:B------:R-:W-:Y:S01]  /*7cf0*/  MOV R3, 0x0 ;  /* 0x0000000000037802 */ /* 0x000fe20000000f00 */
[----:B------:R-:W-:Y:S02]  /*7d00*/  HFMA2 R12, -RZ, RZ, 0, 5.9604644775390625e-08 ;  /* 0x00000001ff0c7431 */ /* 0x000fe400000001ff */
[----:B------:R-:W-:Y:S02]  /*7d10*/  IMAD.MOV.U32 R8, RZ, RZ, 0x192 ;  /* 0x00000192ff087424 */ /* 0x000fe400078e00ff */
[----:B------:R-:W-:Y:S01]  /*7d20*/  IMAD.MOV.U32 R13, RZ, RZ, RZ ;  /* 0x000000ffff0d7224 */ /* 0x000fe200078e00ff */
[----:B------:R-:W5:Y:S01]  /*7d30*/  LDCU.64 UR6, c[0x4][0x78] ;  /* 0x01000f00ff0677ac */ /* 0x000f620008000a00 */
[----:B-1----:R-:W1:Y:S01]  /*7d40*/  LDC.64 R2, c[0x4][R3] ;  /* 0x0100000003027b82 */ /* 0x002e620000000a00 */
[----:B------:R-:W4:Y:S01]  /*7d50*/  LDCU.64 UR4, c[0x4][0x10] ;  /* 0x01000200ff0477ac */ /* 0x000f220008000a00 */
[----:B---3--:R-:W-:Y:S01]  /*7d60*/  MOV R5, UR9 ;  /* 0x0000000900057c02 */ /* 0x008fe20008000f00 */
[----:B--2---:R-:W-:Y:S01]  /*7d70*/  IMAD.U32 R4, RZ, RZ, UR8 ;  /* 0x00000008ff047e24 */ /* 0x004fe2000f8e00ff */
[----:B-----5:R-:W-:Y:S01]  /*7d80*/  MOV R7, UR7 ;  /* 0x0000000700077c02 */ /* 0x020fe20008000f00 */
[----:B------:R-:W-:Y:S01]  /*7d90*/  IMAD.U32 R6, RZ, RZ, UR6 ;  /* 0x00000006ff067e24 */ /* 0x000fe2000f8e00ff */
[----:B----4-:R-:W-:Y:S01]  /*7da0*/  MOV R11, UR5 ;  /* 0x00000005000b7c02 */ /* 0x010fe20008000f00 */
[----:B------:R-:W-:Y:S02]  /*7db0*/  IMAD.U32 R10, RZ, RZ, UR4 ;  /* 0x00000004ff0a7e24 */ /* 0x000fe4000f8e00ff */
[----:B------:R-:W-:Y:S07]  /*7dc0*/  LEPC R20, `(.L_x_143) ;  /* 0x000000001014794e */ /* 0x000fee0000000000 */
[----:B-1----:R-:W-:Y:S05]  /*7dd0*/  CALL.ABS.NOINC R2 ;  /* 0x0000000002007343 */ /* 0x002fea0003c00000 */
.L_x_143:
[----:B------:R-:W-:Y:S01]  /*7de0*/  SHF.L.U32 R3, R28, 0x10, RZ ;  /* 0x000000101c037819 */ /* 0x000fe200000006ff */
[----:B------:R-:W-:Y:S05]  /*7df0*/  WARPSYNC.ALL ;  /* 0x0000000000007948 */ /* 0x000fea0003800000 */
[----:B------:R-:W-:Y:S01]  /*7e00*/  R2UR UR4, R25 ;  /* 0x00000000190472ca */ /* 0x000fe200000e0000 */
[----:B------:R-:W-:Y:S01]  /*7e10*/  BSSY.RECONVERGENT B0, `(.L_x_144) ;  /* 0x0000056000007945 */ /* 0x000fe20003800200 */
[C---:B------:R-:W-:Y:S02]  /*7e20*/  SHF.L.U32 R20, R29.reuse, 0x10, RZ ;  /* 0x000000101d147819 */ /* 0x040fe400000006ff */
[----:B------:R-:W-:Y:S02]  /*7e30*/  LOP3.LUT R21, R29, 0xffff0000, RZ, 0xc0, !PT ;  /* 0xffff00001d157812 */ /* 0x000fe400078ec0ff */
[----:B------:R-:W-:Y:S02]  /*7e40*/  MOV R62, 0x10 ;  /* 0x00000010003e7802 */ /* 0x000fe40000000f00 */
[----:B------:R-:W-:Y:S02]  /*7e50*/  LOP3.LUT P6, RZ, R49, 0x40, RZ, 0xc0, !PT ;  /* 0x0000004031ff7812 */ /* 0x000fe400078cc0ff */
[----:B------:R-:W-:Y:S02]  /*7e60*/  ISETP.NE.AND P0, PT, R59, RZ, PT ;  /* 0x000000ff3b00720c */ /* 0x000fe40003f05270 */
[----:B------:R-:W-:Y:S01]  /*7e70*/  SEL R62, R62, 0xfffffff0, !P6 ;  /* 0xfffffff03e3e7807 */ /* 0x000fe20007000000 */
[----:B--2---:R-:W4:Y:S02]  /*7e80*/  LDTM.x16 R4, tmem[UR4] ;  /* 0x00000004000479ee */ /* 0x004f240008240000 */
[----:B----4-:R-:W-:Y:S01]  /*7e90*/  FMUL R0, R24, R4 ;  /* 0x0000000418007220 */ /* 0x010fe20000400000 */
[----:B------:R-:W-:Y:S01]  /*7ea0*/  LOP3.LUT R4, R28, 0xffff0000, RZ, 0xc0, !PT ;  /* 0xffff00001c047812 */ /* 0x000fe200078ec0ff */
[C---:B-1----:R-:W-:Y:S01]  /*7eb0*/  FMUL R2, R24.reuse, R5 ;  /* 0x0000000518027220 */ /* 0x042fe20000400000 */
[----:B------:R-:W-:Y:S01]  /*7ec0*/  FMUL R7, R24, R7 ;  /* 0x0000000718077220 */ /* 0x000fe20000400000 */
[----:B------:R-:W-:Y:S01]  /*7ed0*/  FFMA R0, R26, R3, R0 ;  /* 0x000000031a007223 */ /* 0x000fe20000000000 */
[----:B------:R-:W-:Y:S01]  /*7ee0*/  FMUL R3, R24, R6 ;  /* 0x0000000618037220 */ /* 0x000fe20000400000 */
[----:B------:R-:W-:Y:S01]  /*7ef0*/  FFMA R2, R26, R4, R2 ;  /* 0x000000041a027223 */ /* 0x000fe20000000002 */
[C---:B------:R-:W-:Y:S01]  /*7f00*/  FMUL R4, R24.reuse, R8 ;  /* 0x0000000818047220 */ /* 0x040fe20000400000 */
[C---:B------:R-:W-:Y:S01]  /*7f10*/  FMUL R8, R24.reuse, R12 ;  /* 0x0000000c18087220 */ /* 0x040fe20000400000 */
[----:B------:R-:W-:Y:S01]  /*7f20*/  FMUL R12, R24, R16 ;  /* 0x00000010180c7220 */ /* 0x000fe20000400000 */
[----:B------:R-:W-:Y:S01]  /*7f30*/  SHF.L.U32 R16, R30, 0x10, RZ ;  /* 0x000000101e107819 */ /* 0x000fe200000006ff */
[----:B------:R-:W-:Y:S01]  /*7f40*/  FFMA R3, R26, R20, R3 ;  /* 0x000000141a037223 */ /* 0x000fe20000000003 */
[----:B------:R-:W-:Y:S01]  /*7f50*/  F2FP.BF16.F32.PACK_AB R32, R2, R0 ;  /* 0x000000000220723e */ /* 0x000fe200000010ff */
[----:B------:R-:W-:Y:S01]  /*7f60*/  FFMA R7, R26, R21, R7 ;  /* 0x000000151a077223 */ /* 0x000fe20000000007 */
[----:B------:R-:W-:Y:S01]  /*7f70*/  LOP3.LUT R0, R30, 0xffff0000, RZ, 0xc0, !PT ;  /* 0xffff00001e007812 */ /* 0x000fe200078ec0ff */
[----:B------:R-:W-:Y:S01]  /*7f80*/  FMUL R5, R24, R9 ;  /* 0x0000000918057220 */ /* 0x000fe20000400000 */
[C---:B------:R-:W-:Y:S01]  /*7f90*/  SHF.L.U32 R2, R31.reuse, 0x10, RZ ;  /* 0x000000101f027819 */ /* 0x040fe200000006ff */
[----:B------:R-:W-:Y:S01]  /*7fa0*/  FFMA R4, R26, R16, R4 ;  /* 0x000000101a047223 */ /* 0x000fe20000000004 */
[----:B------:R-:W-:Y:S01]  /*7fb0*/  LOP3.LUT R16, R31, 0xffff0000, RZ, 0xc0, !PT ;  /* 0xffff00001f107812 */ /* 0x000fe200078ec0ff */
[----:B------:R-:W-:Y:S01]  /*7fc0*/  FMUL R6, R24, R10 ;  /* 0x0000000a18067220 */ /* 0x000fe20000400000 */
[----:B------:R-:W-:Y:S01]  /*7fd0*/  F2FP.BF16.F32.PACK_AB R33, R7, R3 ;  /* 0x000000030721723e */ /* 0x000fe200000010ff */
[----:B------:R-:W-:Y:S01]  /*7fe0*/  FFMA R5, R26, R0, R5 ;  /* 0x000000001a057223 */ /* 0x000fe20000000005 */
[----:B------:R-:W-:Y:S01]  /*7ff0*/  SHF.L.U32 R0, R36, 0x10, RZ ;  /* 0x0000001024007819 */ /* 0x000fe200000006ff */
[----:B------:R-:W-:Y:S01]  /*8000*/  FMUL R11, R24, R11 ;  /* 0x0000000b180b7220 */ /* 0x000fe20000400000 */
[----:B------:R-:W-:Y:S01]  /*8010*/  FFMA R6, R26, R2, R6 ;  /* 0x000000021a067223 */ /* 0x000fe20000000006 */
[----:B------:R-:W-:Y:S01]  /*8020*/  LOP3.LUT R2, R36, 0xffff0000, RZ, 0xc0, !PT ;  /* 0xffff000024027812 */ /* 0x000fe200078ec0ff */
[----:B------:R-:W-:Y:S01]  /*8030*/  FMUL R9, R24, R13 ;  /* 0x0000000d18097220 */ /* 0x000fe20000400000 */
[C---:B------:R-:W-:Y:S01]  /*8040*/  FFMA R11, R26.reuse, R16, R11 ;  /* 0x000000101a0b7223 */ /* 0x040fe2000000000b */
[C---:B------:R-:W-:Y:S01]  /*8050*/  SHF.L.U32 R3, R37.reuse, 0x10, RZ ;  /* 0x0000001025037819 */ /* 0x040fe200000006ff */
[----:B------:R-:W-:Y:S01]  /*8060*/  FFMA R8, R26, R0, R8 ;  /* 0x000000001a087223 */ /* 0x000fe20000000008 */
[C---:B------:R-:W-:Y:S01]  /*8070*/  FMUL R10, R24.reuse, R14 ;  /* 0x0000000e180a7220 */ /* 0x040fe20000400000 */
[----:B------:R-:W-:Y:S01]  /*8080*/  LOP3.LUT R0, R37, 0xffff0000, RZ, 0xc0, !PT ;  /* 0xffff000025007812 */ /* 0x000fe200078ec0ff */
[----:B------:R-:W-:Y:S01]  /*8090*/  FMUL R15, R24, R15 ;  /* 0x0000000f180f7220 */ /* 0x000fe20000400000 */
[C---:B------:R-:W-:Y:S01]  /*80a0*/  FFMA R9, R26.reuse, R2, R9 ;  /* 0x000000021a097223 */ /* 0x040fe20000000009 */
[----:B------:R-:W-:Y:S01]  /*80b0*/  FFMA R10, R26, R3, R10 ;  /* 0x000000031a0a7223 */ /* 0x000fe2000000000a */
[----:B------:R-:W-:Y:S01]  /*80c0*/  SHF.L.U32 R2, R38, 0x10, RZ ;  /* 0x0000001026027819 */ /* 0x000fe200000006ff */
[----:B------:R-:W-:Y:S01]  /*80d0*/  FFMA R15, R26, R0, R15 ;  /* 0x000000001a0f7223 */ /* 0x000fe2000000000f */
[----:B------:R-:W-:Y:S01]  /*80e0*/  F2FP.BF16.F32.PACK_AB R34, R5, R4 ;  /* 0x000000040522723e */ /* 0x000fe200000010ff */
[----:B------:R-:W-:Y:S01]  /*80f0*/  FMUL R13, R24, R17 ;  /* 0x00000011180d7220 */ /* 0x000fe20000400000 */
[----:B------:R-:W-:Y:S01]  /*8100*/  LOP3.LUT R3, R38, 0xffff0000, RZ, 0xc0, !PT ;  /* 0xffff000026037812 */ /* 0x000fe200078ec0ff */
[C---:B------:R-:W-:Y:S01]  /*8110*/  FMUL R14, R24.reuse, R18 ;  /* 0x00000012180e7220 */ /* 0x040fe20000400000 */
[C---:B------:R-:W-:Y:S01]  /*8120*/  SHF.L.U32 R4, R39.reuse, 0x10, RZ ;  /* 0x0000001027047819 */ /* 0x040fe200000006ff */
[----:B------:R-:W-:Y:S01]  /*8130*/  FMUL R19, R24, R19 ;  /* 0x0000001318137220 */ /* 0x000fe20000400000 */
[----:B------:R-:W-:Y:S01]  /*8140*/  LOP3.LUT R0, R39, 0xffff0000, RZ, 0xc0, !PT ;  /* 0xffff000027007812 */ /* 0x000fe200078ec0ff */
[C---:B------:R-:W-:Y:S01]  /*8150*/  FFMA R12, R26.reuse, R2, R12 ;  /* 0x000000021a0c7223 */ /* 0x040fe2000000000c */
[----:B------:R-:W-:Y:S01]  /*8160*/  F2FP.BF16.F32.PACK_AB R35, R11, R6 ;  /* 0x000000060b23723e */ /* 0x000fe200000010ff */
[C---:B------:R-:W-:Y:S01]  /*8170*/  FFMA R13, R26.reuse, R3, R13 ;  /* 0x000000031a0d7223 */ /* 0x040fe2000000000d */
[C---:B------:R-:W-:Y:S01]  /*8180*/  FFMA R14, R26.reuse, R4, R14 ;  /* 0x000000041a0e7223 */ /* 0x040fe2000000000e */
[----:B------:R-:W-:Y:S01]  /*8190*/  FFMA R19, R26, R0, R19 ;  /* 0x000000001a137223 */ /* 0x000fe20000000013 */
[----:B------:R-:W-:Y:S01]  /*81a0*/  F2FP.BF16.F32.PACK_AB R8, R9, R8 ;  /* 0x000000080908723e */ /* 0x000fe200000010ff */
[----:B------:R1:W-:Y:S01]  /*81b0*/  STS.128 [R27+0x400], R32 ;  /* 0x000400201b007388 */ /* 0x0003e20000000c00 */
[----:B------:R-:W-:Y:S02]  /*81c0*/  F2FP.BF16.F32.PACK_AB R9, R15, R10 ;  /* 0x0000000a0f09723e */ /* 0x000fe400000010ff */
[----:B------:R-:W-:Y:S02]  /*81d0*/  F2FP.BF16.F32.PACK_AB R10, R13, R12 ;  /* 0x0000000c0d0a723e */ /* 0x000fe400000010ff */
[----:B------:R-:W-:Y:S02]  /*81e0*/  F2FP.BF16.F32.PACK_AB R11, R19, R14 ;  /* 0x0000000e130b723e */ /* 0x000fe400000010ff */
[----:B------:R-:W-:Y:S05]  /*81f0*/  IADD3 R0, PT, PT, R27, R62, RZ ;  /* 0x0000003e1b007210 */ /* 0x000fea0007ffe0ff */
[----:B------:R1:W-:Y:S01]  /*8200*/  STS.128 [R0+0x400], R8 ;  /* 0x0004000800007388 */ /* 0x0003e20000000c00 */
[----:B------:R-:W-:Y:S01]  /*8210*/  @!PT LDS RZ, [RZ] ;  /* 0x00000000fffff984 */ /* 0x000fe20000000800 */
[----:B------:R-:W-:Y:S01]  /*8220*/  @!PT LDS RZ, [RZ] ;  /* 0x00000000fffff984 */ /* 0x000fe20000000800 */
[----:B------:R-:W-:Y:S01]  /*8230*/  @!PT LDS RZ, [RZ] ;  /* 0x00000000fffff984 */ /* 0x000fe20000000800 */
[----:B------:R-:W-:Y:S01]  /*8240*/  @!PT LDS RZ, [RZ] ;  /* 0x00000000fffff984 */ /* 0x000fe20000000800 */
[----:B------:R2:W-:Y:S07]  /*8250*/  MEMBAR.ALL.CTA ;  /* 0x0000000000007992 */ /* 0x0005ee0000008000 */
[----:B--2---:R-:W2:Y:S02]  /*8260*/  FENCE.VIEW.ASYNC.S ;  /* 0x00000000000073c6 */ /* 0x004ea40000000000 */
[----:B--2---:R-:W-:Y:S06]  /*8270*/  BAR.SYNC.DEFER_BLOCKING 0x1, 0x80 ;  /* 0x0042000000007b1d */ /* 0x004fec0000010000 */
[----:B------:R-:W-:Y:S05]  /*8280*/  @P0 BRA `(.L_x_145) ;  /* 0x0000000000380947 */ /* 0x000fea0003800000 */
[----:B------:R-:W2:Y:S01]  /*8290*/  LDCU.64 UR6, c[0x0][0x348] ;  /* 0x00006900ff0677ac */ /* 0x000ea20008000a00 */
[----:B------:R-:W-:Y:S01]  /*82a0*/  R2UR UR5, R63 ;  /* 0x000000003f0572ca */ /* 0x000fe200000e0000 */
[----:B------:R-:W-:Y:S01]  /*82b0*/  UMOV UR51, UR36 ;  /* 0x0000002400337c82 */ /* 0x000fe20008000000 */
[----:B------:R-:W-:Y:S01]  /*82c0*/  UIADD3 UR9, UPT, UPT, UR49, 0x20, URZ ;  /* 0x0000002031097890 */ /* 0x000fe2000fffe0ff */
[----:B------:R-:W-:Y:S01]  /*82d0*/  UMOV UR10, UR50 ;  /* 0x00000032000a7c82 */ /* 0x000fe20008000000 */
[----:B------:R-:W-:Y:S09]  /*82e0*/  UMOV UR11, UR36 ;  /* 0x00000024000b7c82 */ /* 0x000ff20008000000 */
[----:B------:R-:W-:Y:S02]  /*82f0*/  UIADD3 UR5, UPT, UPT, UR45, UR5, URZ ;  /* 0x000000052d057290 */ /* 0x000fe4000fffe0ff */
[----:B--2---:R-:W-:Y:S02]  /*8300*/  UIADD3 UR4, UP0, UPT, UR6, 0x680, URZ ;  /* 0x0000068006047890 */ /* 0x004fe4000ff1e0ff */
[----:B------:R-:W-:Y:S02]  /*8310*/  UIADD3 UR48, UPT, UPT, UR5, 0x400, URZ ;  /* 0x0000040005307890 */ /* 0x000fe4000fffe0ff */
[----:B------:R-:W-:Y:S02]  /*8320*/  UIADD3 UR8, UPT, UPT, UR5, 0xc00, URZ ;  /* 0x00000c0005087890 */ /* 0x000fe4000fffe0ff */
[----:B------:R-:W-:Y:S09]  /*8330*/  UIADD3.X UR5, UPT, UPT, URZ, UR7, URZ, UP0, !UPT ;  /* 0x00000007ff057290 */ /* 0x000ff200087fe4ff */
[----:B------:R2:W-:Y:S01]  /*8340*/  UTMASTG.3D [UR48], [UR4] ;  /* 0x00000030040073b5 */ /* 0x0005e20008010000 */
[----:B------:R2:W-:Y:S02]  /*8350*/  UTMASTG.3D [UR8], [UR4] ;  /* 0x00000008040073b5 */ /* 0x0005e40008010000 */
[----:B--2---:R0:W-:Y:S02]  /*8360*/  UTMACMDFLUSH ;  /* 0x00000000000079b7 */ /* 0x0041e40000000000 */
.L_x_145:
[----:B------:R-:W-:Y:S05]  /*8370*/  BSYNC.RECONVERGENT B0 ;  /* 0x0000000000007941 */ /* 0x000fea0003800200 */
.L_x_144:
[----:B------:R-:W-:Y:S01]  /*8380*/  UIADD3 UR46, UPT, UPT, UR47, 0x1, URZ ;  /* 0x000000012f2e7890 */ /* 0x000fe2000fffe0ff */
[----:B------:R-:W-:Y:S03]  /*8390*/  BSSY.RECONVERGENT B0, `(.L_x_146) ;  /* 0x0000005000007945 */ /* 0x000fe60003800200 */
[----:B------:R-:W-:Y:S04]  /*83a0*/  UISETP.NE.AND UP0, UPT, UR46, 0x3, UPT ;  /* 0x000000032e00788c */ /* 0x000fe8000bf05270 */
[----:B------:R-:W-:Y:S01]  /*83b0*/  USEL UR44, UR46, URZ, UP0 ;  /* 0x000000ff2e2c7287 */ /* 0x000fe20008000000 */
[----:B------:R-:W-:Y:S11]  /*83c0*/  @P0 BRA `(.L_x_147) ;  /* 0x0000000000040947 */ /* 0x000ff60003800000 */
[----:B------:R-:W-:Y:S04]  /*83d0*/  DEPBAR.LE SB0, 0x1 ;  /* 0x000080400000791a */ /* 0x000fe80000000000 */
.L_x_147:
[----:B------:R-:W-:Y:S05]  /*83e0*/  BSYNC.RECONVERGENT B0 ;  /* 0x0000000000007941 */ /* 0x000fea0003800200 */
.L_x_146:
[----:B------:R-:W-:Y:S01]  /*83f0*/  BAR.SYNC.DEFER_BLOCKING 0x1, 0x80 ;  /* 0x0042000000007b1d */ /* 0x000fe20000010000 */
[----:B------:R-:W-:Y:S01]  /*8400*/  ISETP.NE.AND P1, PT, R61, RZ, PT ;  /* 0x000000ff3d00720c */ /* 0x000fe20003f25270 */
[----:B------:R-:W-:Y:S01]  /*8410*/  UISETP.NE.AND UP0, UPT, UR53, URZ, UPT ;  /* 0x000000ff3500728c */ /* 0x000fe2000bf05270 */
[----:B------:R-:W-:Y:S11]  /*8420*/  LEA R3, R64, UR45, 0x3 ;  /* 0x0000002d40037c11 */ /* 0x000ff6000f8e18ff */
[----:B------:R-:W-:Y:S01]  /*8430*/  @P1 SHF.L.U32 R4, R67, 0x1f, RZ ;  /* 0x0000001f43041819 */ /* 0x000fe200000006ff */
[----:B------:R-:W-:Y:S06]  /*8440*/  BRA.U !UP0, `(.L_x_148) ;  /* 0x0000000108247547 */ /* 0x000fec000b800000 */
[----:B-1----:R-:W1:Y:S01]  /*8450*/  S2R R0, SR_CgaCtaId ;  /* 0x0000000000007919 */ /* 0x002e620000008800 */
[----:B------:R-:W-:Y:S01]  /*8460*/  IMAD.U32 R2, RZ, RZ, UR52 ;  /* 0x00000034ff027e24 */ /* 0x000fe2000f8e00ff */
[----:B------:R-:W-:Y:S04]  /*8470*/  UIADD3 UR4, UPT, UPT, UR52, 0x1, URZ ;  /* 0x0000000134047890 */ /* 0x000fe8000fffe0ff */
[----:B------:R-:W-:Y:S01]  /*8480*/  @P1 LEA R2, R2, UR45, 0x3 ;  /* 0x0000002d02021c11 */ /* 0x000fe2000f8e18ff */
[----:B------:R-:W-:Y:S04]  /*8490*/  UISETP.NE.AND UP0, UPT, UR4, 0x3, UPT ;  /* 0x000000030400788c */ /* 0x000fe8000bf05270 */
[----:B------:R-:W-:Y:S01]  /*84a0*/  @P1 VIADD R2, R2, 0x248 ;  /* 0x0000024802021836 */ /* 0x000fe20000000000 */
[----:B------:R-:W-:Y:S04]  /*84b0*/  USEL UR52, UR4, URZ, UP0 ;  /* 0x000000ff04347287 */ /* 0x000fe80008000000 */
[----:B-1----:R-:W-:Y:S04]  /*84c0*/  @P1 PRMT R0, R0, 0x654, R2 ;  /* 0x0000065400001816 */ /* 0x002fe80000000002 */
[----:B------:R2:W-:Y:S04]  /*84d0*/  @P1 SYNCS.ARRIVE.TRANS64.RED.A1T0 RZ, [R0+URZ], RZ ;  /* 0x000000ff00ff19a7 */ /* 0x0005e800081004ff */
.L_x_148:
[----:B------:R-:W3:Y:S01]  /*84e0*/  @P1 SYNCS.PHASECHK.TRANS64.TRYWAIT P0, [R3+URZ+0x230], R4 ;  /* 0x00023004030015a7 */ /* 0x000ee200080011ff */
[----:B------:R-:W-:Y:S01]  /*84f0*/  BSSY B1, `(.L_x_149) ;  /* 0x0000012000017945 */ /* 0x000fe20003800000 */
[----:B---3--:R-:W-:Y:S03]  /*8500*/  @P1 SEL R66, RZ, 0x1, !P0 ;  /* 0x00000001ff421807 */ /* 0x008fe60004000000 */
[----:B------:R-:W-:Y:S05]  /*8510*/  @!P1 BRA `(.L_x_150) ;  /* 0x00000000003c9947 */ /* 0x000fea0003800000 */
[----:B------:R-:W-:Y:S01]  /*8520*/  ISETP.NE.AND P1, PT, R68, RZ, PT ;  /* 0x000000ff4400720c */ /* 0x000fe20003f25270 */
[----:B------:R-:W-:Y:S01]  /*8530*/  BSSY B0, `(.L_x_151) ;  /* 0x0000009000007945 */ /* 0x000fe20003800000 */
[----:B------:R-:W-:Y:S11]  /*8540*/  ISETP.NE.AND P0, PT, R66, RZ, PT ;  /* 0x000000ff4200720c */ /* 0x000ff60003f05270 */
[----:B------:R-:W-:Y:S05]  /*8550*/  @P1 IMAD R64, R64, 0x1000, R65 ;  /* 0x0000100040401824 */ /* 0x000fea00078e0241 */
[----:B-12---:R-:W-:Y:S05]  /*8560*/  @P1 IADD3 R0, PT, PT, R64, UR45, RZ ;  /* 0x0000002d40001c10 */ /* 0x006fea000fffe0ff */
[----:B------:R-:W-:Y:S01]  /*8570*/  @P1 IMAD.IADD R0, R62, 0x1, R0 ;  /* 0x000000013e001824 */ /* 0x000fe200078e0200 */
[----:B------:R-:W-:Y:S06]  /*8580*/  @P0 BRA `(.L_x_152) ;  /* 0x00000000000c0947 */ /* 0x000fec0003800000 */
[----:B------:R-:W-:Y:S04]  /*8590*/  SHF.L.U32 R67, R67, 0x1f, RZ ;  /* 0x0000001f43437819 */ /* 0x000fe800000006ff */
[----:B------:R-:W1:Y:S02]  /*85a0*/  SYNCS.PHASECHK.TRANS64.TRYWAIT P0, [R3+URZ+0x230], R67 ;  /* 0x00023043030075a7 */ /* 0x000e6400080011ff */
[----:B-1----:R-:W-:Y:S05]  /*85b0*/  @!P0 BRA `(.L_x_153) ;  /* 0x00000020009c8947 */ /* 0x002fea0003800000 */
.L_x_152:
[----:B------:R-:W-:Y:S05]  /*85c0*/  BSYNC B0 ;  /* 0x0000000000007941 */ /* 0x000fea0003800000 */
.L_x_151:
[----:B------:R-:W-:Y:S11]  /*85d0*/  ISETP.NE.AND P0, PT, R68, RZ, PT ;  /* 0x000000ff4400720c */ /* 0x000ff60003f05270 */
[----:B------:R-:W-:Y:S02]  /*85e0*/  @!UPT UIADD3 URZ, UPT, UPT, URZ, URZ, URZ ;  /* 0x000000fffffff290 */ /* 0x000fe4000fffe0ff */
[----:B------:R3:W4:Y:S04]  /*85f0*/  @P0 LDS.128 R28, [R64+UR45+0x400] ;  /* 0x0004002d401c0984 */ /* 0x0007280008000c00 */
[----:B------:R3:W2:Y:S02]  /*8600*/  @P0 LDS.128 R36, [R0+0x400] ;  /* 0x0004000000240984 */ /* 0x0006a40000000c00 */
.L_x_150:
[----:B------:R-:W-:Y:S05]  /*8610*/  BSYNC B1 ;  /* 0x0000000000017941 */ /* 0x000fea0003800000 */
.L_x_149:
[----:B-123--:R-:W-:Y:S05]  /*8620*/  VIADD R0, R25, 0x10 ;  /* 0x0000001019007836 */ /* 0x00efea0000000000 */
[----:B------:R-:W-:Y:S04]  /*8630*/  SHF.R.U32.HI R0, RZ, 0x15, R0 ;  /* 0x00000015ff007819 */ /* 0x000fe80000011600 */
[----:B------:R-:W-:Y:S11]  /*8640*/  LOP3.LUT P0, RZ, R0, 0x3, R51, 0x48, !PT ;  /* 0x0000000300ff7812 */ /* 0x000ff60007804833 */
[----:B------:R-:W-:Y:S02]  /*8650*/  @!UPT UIADD3 URZ, UPT, UPT, URZ, URZ, URZ ;  /* 0x000000fffffff290 */ /* 0x000fe4000fffe0ff */
[----:B------:R-:W-:Y:S05]  /*8660*/  @!P0 BRA `(.L_x_154) ;  /* 0x0000000000408947 */ /* 0x000fea0003800000 */
[----:B------:R-:W1:Y:S01]  /*8670*/  LDCU.64 UR8, c[0x4][0x70] ;  /* 0x01000e00ff0877ac */ /* 0x000e620008000a00 */
[----:B------:R-:W-:Y:S01]  /*8680*/  MOV R3, 0x0 ;  /* 0x0000000000037802 */ /* 0x000fe20000000f00 */
[----:B------:R-:W-:Y:S02]  /*8690*/  HFMA2 R12, -RZ, RZ, 0, 5.9604644775390625e-08 ;  /* 0x00000001ff0c7431 */ /* 0x000fe400000001ff */
[----:B------:R-:W-:Y:S02]  /*86a0*/  IMAD.MOV.U32 R8, RZ, RZ, 0x192 ;  /* 0x00000192ff087424 */ /* 0x000fe400078e00ff */
[----:B------:R-:W-:Y:S01]  /*86b0*/  IMAD.MOV.U32 R13, RZ, RZ, RZ ;  /* 0x000000ffff0d7224 */ /* 0x000fe200078e00ff */
[----:B------:R-:W2:Y:S01]  /*86c0*/  LDCU.64 UR6, c[0x4][0x78] ;  /* 0x01000f00ff0677ac */ /* 0x000ea20008000a00 */
[----:B------:R-:W3:Y:S01]  /*86d0*/  LDC.64 R2, c[0x4][R3] ;  /* 0x0100000003027b82 */ /* 0x000ee20000000a00 */
[----:B------:R-:W5:Y:S01]  /*86e0*/  LDCU.64 UR4, c[0x4][0x10] ;  /* 0x01000200ff0477ac */ /* 0x000f620008000a00 */
[----:B-1----:R-:W-:Y:S01]  /*86f0*/  MOV R5, UR9 ;  /* 0x0000000900057c02 */ /* 0x002fe20008000f00 */
[----:B------:R-:W-:Y:S01]  /*8700*/  IMAD.U32 R4, RZ, RZ, UR8 ;  /* 0x00000008ff047e24 */ /* 0x000fe2000f8e00ff */
[----:B--2---:R-:W-:Y:S01]  /*8710*/  MOV R7, UR7 ;  /* 0x0000000700077c02 */ /* 0x004fe20008000f00 */
[----:B------:R-:W-:Y:S01]  /*8720*/  IMAD.U32 R6, RZ, RZ, UR6 ;  /* 0x00000006ff067e24 */ /* 0x000fe2000f8e00ff */
[----:B-----5:R-:W-:Y:S01]  /*8730*/  MOV R11, UR5 ;  /* 0x00000005000b7c02 */ /* 0x020fe20008000f00 */
[----:B------:R-:W-:Y:S02]  /*8740*/  IMAD.U32 R10, RZ, RZ, UR4 ;  /* 0x00000004ff0a7e24 */ /* 0x000fe4000f8e00ff */
[----:B------:R-:W-:Y:S07]  /*8750*/  LEPC R20, `(.L_x_154) ;  /* 0x000000001014794e */ /* 0x000fee0000000000 */
[----:B---34-:R-:W-:Y:S05]  /*8760*/  CALL.ABS.NOINC R2 ;  /* 0x0000000002007343 */ /* 0x018fea0003c00000 */
.L_x_154:
[----:B------:R-:W-:Y:S01]  /*8770*/  ISETP.NE.AND P0, PT, R59, RZ, PT ;  /* 0x000000ff3b00720c */ /* 0x000fe20003f05270 */
[----:B------:R-:W-:Y:S05]  /*8780*/  WARPSYNC.ALL ;  /* 0x0000000000007948 */ /* 0x000fea0003800000 */
[----:B------:R-:W-:Y:S01]  /*8790*/  R2UR UR4, R25 ;  /* 0x00000000190472ca */ /* 0x000fe200000e0000 */
[----:B------:R-:W-:Y:S01]  /*87a0*/  BSSY.RECONVERGENT B0, `(.L_x_155) ;  /* 0x000005b000007945 */ /* 0x000fe20003800200 */
[C---:B----4-:R-:W-:Y:S02]  /*87b0*/  SHF.L.U32 R0, R28.reuse, 0x10, RZ ;  /* 0x000000101c007819 */ /* 0x050fe400000006ff */
[----:B------:R-:W-:Y:S02]  /*87c0*/  LOP3.LUT R2, R28, 0xffff0000, RZ, 0xc0, !PT ;  /* 0xffff00001c027812 */ /* 0x000fe400078ec0ff */
[C---:B------:R-:W-:Y:S02]  /*87d0*/  SHF.L.U32 R20, R29.reuse, 0x10, RZ ;  /* 0x000000101d147819 */ /* 0x040fe400000006ff */
[----:B------:R-:W-:Y:S02]  /*87e0*/  LOP3.LUT R21, R29, 0xffff0000, RZ, 0xc0, !PT ;  /* 0xffff00001d157812 */ /* 0x000fe400078ec0ff */
[C---:B------:R-:W-:Y:S02]  /*87f0*/  SHF.L.U32 R25, R30.reuse, 0x10, RZ ;  /* 0x000000101e197819 */ /* 0x040fe400000006ff */
[----:B------:R-:W-:Y:S01]  /*8800*/  LOP3.LUT R27, R30, 0xffff0000, RZ, 0xc0, !PT ;  /* 0xffff00001e1b7812 */ /* 0x000fe200078ec0ff */
[----:B------:R-:W1:Y:S01]  /*8810*/  LDTM.x16 R4, tmem[UR4+0x10] ;  /* 0x00001004000479ee */ /* 0x000e620008240000 */
[C---:B------:R-:W-:Y:S01]  /*8820*/  SHF.L.U32 R28, R31.reuse, 0x10, RZ ;  /* 0x000000101f1c7819 */ /* 0x040fe200000006ff */
[----:B------:R-:W-:Y:S01]  /*8830*/  NOP ;  /* 0x0000000000007918 */ /* 0x000fe20000000000 */
[----:B------:R-:W-:Y:S02]  /*8840*/  LOP3.LUT R29, R31, 0xffff0000, RZ, 0xc0, !PT ;  /* 0xffff00001f1d7812 */ /* 0x000fe400078ec0ff */
[C---:B------:R-:W-:Y:S02]  /*8850*/  SHF.L.U32 R30, R36.reuse, 0x10, RZ ;  /* 0x00000010241e7819 */ /* 0x040fe400000006ff */
[----:B------:R-:W-:Y:S02]  /*8860*/  LOP3.LUT R31, R36, 0xffff0000, RZ, 0xc0, !PT ;  /* 0xffff0000241f7812 */ /* 0x000fe400078ec0ff */
[C---:B------:R-:W-:Y:S02]  /*8870*/  SHF.L.U32 R32, R37.reuse, 0x10, RZ ;  /* 0x0000001025207819 */ /* 0x040fe400000006ff */
[----:B------:R-:W-:Y:S02]  /*8880*/  LOP3.LUT R33, R37, 0xffff0000, RZ, 0xc0, !PT ;  /* 0xffff000025217812 */ /* 0x000fe400078ec0ff */
[C---:B------:R-:W-:Y:S02]  /*8890*/  SHF.L.U32 R34, R38.reuse, 0x10, RZ ;  /* 0x0000001026227819 */ /* 0x040fe400000006ff */
[----:B------:R-:W-:Y:S02]  /*88a0*/  LOP3.LUT R35, R38, 0xffff0000, RZ, 0xc0, !PT ;  /* 0xffff000026237812 */ /* 0x000fe400078ec0ff */
[----:B------:R-:W-:Y:S02]  /*88b0*/  IADD3 R54, PT, PT, R54, 0x2b0, RZ ;  /* 0x000002b036367810 */ /* 0x000fe40007ffe0ff */
[C---:B------:R-:W-:Y:S02]  /*88c0*/  SHF.L.U32 R36, R39.reuse, 0x10, RZ ;  /* 0x0000001027247819 */ /* 0x040fe400000006ff */
[----:B------:R-:W-:Y:S02]  /*88d0*/  LOP3.LUT R54, R54, 0xfefffff8, RZ, 0xc0, !PT ;  /* 0xfefffff836367812 */ /* 0x000fe400078ec0ff */
[----:B------:R-:W-:Y:S01]  /*88e0*/  LOP3.LUT R37, R39, 0xffff0000, RZ, 0xc0, !PT ;  /* 0xffff000027257812 */ /* 0x000fe200078ec0ff */
[C---:B-1----:R-:W-:Y:S01]  /*88f0*/  FMUL R4, R24.reuse, R4 ;  /* 0x0000000418047220 */ /* 0x042fe20000400000 */
[----:B------:R1:W-:Y:S01]  /*8900*/  SYNCS.ARRIVE.TRANS64.RED.A1T0 RZ, [R54+URZ], RZ ;  /* 0x000000ff36ff79a7 */ /* 0x0003e200081004ff */
[C---:B------:R-:W-:Y:S01]  /*8910*/  FMUL R5, R24.reuse, R5 ;  /* 0x0000000518057220 */ /* 0x040fe20000400000 */
[----:B------:R-:W-:Y:S01]  /*8920*/  FMUL R6, R24, R6 ;  /* 0x0000000618067220 */ /* 0x000fe20000400000 */
[----:B------:R-:W-:Y:S01]  /*8930*/  FFMA R4, R26, R0, R4 ;  /* 0x000000001a047223 */ /* 0x000fe20000000004 */
[----:B------:R-:W-:Y:S01]  /*8940*/  FMUL R0, R24, R7 ;  /* 0x0000000718007220 */ /* 0x000fe20000400000 */
[C---:B------:R-:W-:Y:S01]  /*8950*/  FFMA R5, R26.reuse, R2, R5 ;  /* 0x000000021a057223 */ /* 0x040fe20000000005 */
[----:B------:R-:W-:Y:S01]  /*8960*/  FFMA R6, R26, R20, R6 ;  /* 0x000000141a067223 */ /* 0x000fe20000000006 */
[----:B------:R-:W-:Y:S01]  /*8970*/  FMUL R2, R24, R8 ;  /* 0x0000000818027220 */ /* 0x000fe20000400000 */
[----:B------:R-:W-:Y:S01]  /*8980*/  FFMA R0, R26, R21, R0 ;  /* 0x000000151a007223 */ /* 0x000fe20000000000 */
[C---:B------:R-:W-:Y:S01]  /*8990*/  FMUL R3, R24.reuse, R9 ;  /* 0x0000000918037220 */ /* 0x040fe20000400000 */
[----:B------:R-:W-:Y:S01]  /*89a0*/  F2FP.BF16.F32.PACK_AB R4, R5, R4 ;  /* 0x000000040504723e */ /* 0x000fe200000010ff */
[C---:B------:R-:W-:Y:S01]  /*89b0*/  FMUL R7, R24.reuse, R10 ;  /* 0x0000000a18077220 */ /* 0x040fe20000400000 */
[----:B------:R-:W-:Y:S01]  /*89c0*/  FMUL R11, R24, R11 ;  /* 0x0000000b180b7220 */ /* 0x000fe20000400000 */
[----:B------:R-:W-:Y:S01]  /*89d0*/  F2FP.BF16.F32.PACK_AB R5, R0, R6 ;  /* 0x000000060005723e */ /* 0x000fe200000010ff */
[----:B------:R-:W-:Y:S01]  /*89e0*/  FFMA R2, R26, R25, R2 ;  /* 0x000000191a027223 */ /* 0x000fe20000000002 */
[----:B------:R-:W-:Y:S01]  /*89f0*/  FMUL R8, R24, R12 ;  /* 0x0000000c18087220 */ /* 0x000fe20000400000 */
[----:B------:R-:W-:Y:S01]  /*8a00*/  MOV R0, UR44 ;  /* 0x0000002c00007c02 */ /* 0x000fe20008000f00 */
[----:B------:R-:W-:Y:S01]  /*8a10*/  FFMA R3, R26, R27, R3 ;  /* 0x0000001b1a037223 */ /* 0x000fe20000000003 */
[----:B------:R-:W-:Y:S01]  /*8a20*/  FMUL R9, R24, R13 ;  /* 0x0000000d18097220 */ /* 0x000fe20000400000 */
[----:B------:R-:W-:Y:S01]  /*8a30*/  FFMA R7, R26, R28, R7 ;  /* 0x0000001c1a077223 */ /* 0x000fe20000000007 */
[----:B------:R-:W-:Y:S01]  /*8a40*/  FMUL R10, R24, R14 ;  /* 0x0000000e180a7220 */ /* 0x000fe20000400000 */
[----:B------:R-:W-:Y:S01]  /*8a50*/  FFMA R11, R26, R29, R11 ;  /* 0x0000001d1a0b7223 */ /* 0x000fe2000000000b */
[----:B------:R-:W-:Y:S01]  /*8a60*/  FMUL R15, R24, R15 ;  /* 0x0000000f180f7220 */ /* 0x000fe20000400000 */
[----:B------:R-:W-:Y:S01]  /*8a70*/  FFMA R8, R26, R30, R8 ;  /* 0x0000001e1a087223 */ /* 0x000fe20000000008 */
[----:B------:R-:W-:Y:S01]  /*8a80*/  LEA R0, R0, R48, 0xb ;  /* 0x0000003000007211 */ /* 0x000fe200078e58ff */
[----:B------:R-:W-:Y:S01]  /*8a90*/  FMUL R12, R24, R16 ;  /* 0x00000010180c7220 */ /* 0x000fe20000400000 */
[----:B------:R-:W-:Y:S01]  /*8aa0*/  FFMA R9, R26, R31, R9 ;  /* 0x0000001f1a097223 */ /* 0x000fe20000000009 */
[----:B------:R-:W-:Y:S01]  /*8ab0*/  FMUL R13, R24, R17 ;  /* 0x00000011180d7220 */ /* 0x000fe20000400000 */
[----:B------:R-:W-:Y:S01]  /*8ac0*/  FFMA R10, R26, R32, R10 ;  /* 0x000000201a0a7223 */ /* 0x000fe2000000000a */
[----:B------:R-:W-:Y:S01]  /*8ad0*/  FMUL R14, R24, R18 ;  /* 0x00000012180e7220 */ /* 0x000fe20000400000 */
[----:B------:R-:W-:Y:S01]  /*8ae0*/  FFMA R15, R26, R33, R15 ;  /* 0x000000211a0f7223 */ /* 0x000fe2000000000f */
[----:B------:R-:W-:Y:S01]  /*8af0*/  FMUL R19, R24, R19 ;  /* 0x0000001318137220 */ /* 0x000fe20000400000 */
[----:B------:R-:W-:Y:S01]  /*8b00*/  F2FP.BF16.F32.PACK_AB R6, R3, R2 ;  /* 0x000000020306723e */ /* 0x000fe200000010ff */
[C---:B------:R-:W-:Y:S01]  /*8b10*/  FFMA R12, R26.reuse, R34, R12 ;  /* 0x000000221a0c7223 */ /* 0x040fe2000000000c */
[----:B------:R-:W-:Y:S01]  /*8b20*/  F2FP.BF16.F32.PACK_AB R7, R11, R7 ;  /* 0x000000070b07723e */ /* 0x000fe200000010ff */
[----:B------:R-:W-:Y:S01]  /*8b30*/  FFMA R13, R26, R35, R13 ;  /* 0x000000231a0d7223 */ /* 0x000fe2000000000d */
[----:B------:R-:W-:Y:S01]  /*8b40*/  LEA R0, R0, UR45, 0x1 ;  /* 0x0000002d00007c11 */ /* 0x000fe2000f8e08ff */
[C---:B------:R-:W-:Y:S01]  /*8b50*/  FFMA R14, R26.reuse, R36, R14 ;  /* 0x000000241a0e7223 */ /* 0x040fe2000000000e */
[----:B------:R-:W-:Y:S01]  /*8b60*/  FFMA R19, R26, R37, R19 ;  /* 0x000000251a137223 */ /* 0x000fe20000000013 */
[----:B------:R-:W-:Y:S02]  /*8b70*/  F2FP.BF16.F32.PACK_AB R8, R9, R8 ;  /* 0x000000080908723e */ /* 0x000fe400000010ff */
        /* <DEDUP_REMOVED lines=15> */
[----:B------:R-:W-:Y:S02]  /*8c70*/  ULEA UR5, UR44, UR45, 0xc ;  /* 0x0000002d2c057291 */ /* 0x000fe4000f8e60ff */
[----:B------:R-:W-:Y:S02]  /*8c80*/  UIADD3 UR13, UPT, UPT, UR49, 0x10, URZ ;  /* 0x00000010310d7890 */ /* 0x000fe4000fffe0ff */
[----:B------:R-:W-:Y:S02]  /*8c90*/  UIADD3 UR12, UPT, UPT, UR5, 0x400, URZ ;  /* 0x00000400050c7890 */ /* 0x000fe4000fffe0ff */
[----:B------:R-:W-:Y:S01]  /*8ca0*/  UIADD3 UR8, UPT, UPT, UR5, 0xc00, URZ ;  /* 0x00000c0005087890 */ /* 0x000fe2000fffe0ff */
[----:B------:R-:W-:Y:S01]  /*8cb0*/  UMOV UR14, UR50 ;  /* 0x00000032000e7c82 */ /* 0x000fe20008000000 */
[----:B------:R-:W-:Y:S01]  /*8cc0*/  UMOV UR15, UR36 ;  /* 0x00000024000f7c82 */ /* 0x000fe20008000000 */
[----:B------:R-:W-:Y:S01]  /*8cd0*/  UIADD3 UR9, UPT, UPT, UR49, 0x30, URZ ;  /* 0x0000003031097890 */ /* 0x000fe2000fffe0ff */
[----:B------:R-:W-:Y:S01]  /*8ce0*/  UMOV UR10, UR50 ;  /* 0x00000032000a7c82 */ /* 0x000fe20008000000 */
[----:B------:R-:W-:Y:S01]  /*8cf0*/  UMOV UR11, UR36 ;  /* 0x00000024000b7c82 */ /* 0x000fe20008000000 */
[----:B--2---:R-:W-:Y:S04]  /*8d00*/  UIADD3 UR4, UP0, UPT, UR6, 0x680, URZ ;  /* 0x0000068006047890 */ /* 0x004fe8000ff1e0ff */
[----:B------:R-:W-:Y:S09]  /*8d10*/  UIADD3.X UR5, UPT, UPT, URZ, UR7, URZ, UP0, !UPT ;  /* 0x00000007ff057290 */ /* 0x000ff200087fe4ff */
[----:B------:R2:W-:Y:S01]  /*8d20*/  UTMASTG.3D [UR12], [UR4] ;  /* 0x0000000c040073b5 */ /* 0x0005e20008010000 */
[----:B------:R2:W-:Y:S02]  /*8d30*/  UTMASTG.3D [UR8], [UR4] ;  /* 0x00000008040073b5 */ /* 0x0005e40008010000 */
[----:B--2---:R0:W-:Y:S02]  /*8d40*/  UTMACMDFLUSH ;  /* 0x00000000000079b7 */ /* 0x0041e40000000000 */
.L_x_156:
[----:B------:R-:W-:Y:S05]  /*8d50*/  BSYNC.RECONVERGENT B0 ;  /* 0x0000000000007941 */ /* 0x000fea0003800200 */
.L_x_155:
[----:B------:R-:W-:Y:S01]  /*8d60*/  UIADD3 UR4, UPT, UPT, UR44, 0x1, URZ ;  /* 0x000000012c047890 */ /* 0x000fe2000fffe0ff */
[----:B------:R-:W-:Y:S03]  /*8d70*/  BSSY.RECONVERGENT B0, `(.L_x_157) ;  /* 0x0000008000007945 */ /* 0x000fe60003800200 */
[----:B------:R-:W-:Y:S04]  /*8d80*/  UISETP.NE.AND UP0, UPT, UR4, 0x3, UPT ;  /* 0x000000030400788c */ /* 0x000fe8000bf05270 */
[----:B------:R-:W-:Y:S02]  /*8d90*/  UISETP.EQ.XOR UP1, UPT, UR46, 0x3, !UP0 ;  /* 0x000000032e00788c */ /* 0x000fe4000c722a70 */
[----:B------:R-:W-:Y:S02]  /*8da0*/  USEL UR47, UR4, URZ, UP0 ;  /* 0x000000ff042f7287 */ /* 0x000fe40008000000 */
[----:B------:R-:W-:Y:S04]  /*8db0*/  USEL UR5, URZ, 0x1, !UP1 ;  /* 0x00000001ff057887 */ /* 0x000fe8000c800000 */
[----:B------:R-:W-:Y:S01]  /*8dc0*/  ULOP3.LUT UR54, UR54, UR5, URZ, 0x3c, !UPT ;  /* 0x0000000536367292 */ /* 0x000fe2000f8e3cff */
[----:B------:R-:W-:Y:S11]  /*8dd0*/  @P0 BRA `(.L_x_158) ;  /* 0x0000000000040947 */ /* 0x000ff60003800000 */
[----:B------:R-:W-:Y:S04]  /*8de0*/  DEPBAR.LE SB0, 0x1 ;  /* 0x000080400000791a */ /* 0x000fe80000000000 */
.L_x_158:
[----:B------:R-:W-:Y:S05]  /*8df0*/  BSYNC.RECONVERGENT B0 ;  /* 0x0000000000007941 */ /* 0x000fea0003800200 */
.L_x_157:
[----:B------:R-:W-:Y:S01]  /*8e00*/  BAR.SYNC.DEFER_BLOCKING 0x1, 0x80 ;  /* 0x0042000000007b1d */ /* 0x000fe20000010000 */
[----:B------:R-:W-:Y:S01]  /*8e10*/  UISETP.NE.AND UP0, UPT, UR53, -0x2, UPT ;  /* 0xfffffffe3500788c */ /* 0x000fe2000bf05270 */
[----:B------:R-:W-:Y:S08]  /*8e20*/  IADD3 R22, PT, PT, R22, 0x1, RZ ;  /* 0x0000000116167810 */ /* 0x000ff00007ffe0ff */
[----:B------:R-:W-:Y:S05]  /*8e30*/  BRA.U !UP0, `(.L_x_159) ;  /* 0x0000000108287547 */ /* 0x000fea000b800000 */
[----:B-1----:R-:W1:Y:S01]  /*8e40*/  S2R R0, SR_CgaCtaId ;  /* 0x0000000000007919 */ /* 0x002e620000008800 */
[----:B------:R-:W-:Y:S01]  /*8e50*/  ISETP.NE.AND P0, PT, R61, RZ, PT ;  /* 0x000000ff3d00720c */ /* 0x000fe20003f05270 */
[----:B------:R-:W-:Y:S01]  /*8e60*/  IMAD.U32 R2, RZ, RZ, UR52 ;  /* 0x00000034ff027e24 */ /* 0x000fe2000f8e00ff */
[----:B------:R-:W-:Y:S04]  /*8e70*/  UIADD3 UR4, UPT, UPT, UR52, 0x1, URZ ;  /* 0x0000000134047890 */ /* 0x000fe8000fffe0ff */
[----:B------:R-:W-:Y:S04]  /*8e80*/  UISETP.NE.AND UP0, UPT, UR4, 0x3, UPT ;  /* 0x000000030400788c */ /* 0x000fe8000bf05270 */
[----:B------:R-:W-:Y:S03]  /*8e90*/  USEL UR52, UR4, URZ, UP0 ;  /* 0x000000ff04347287 */ /* 0x000fe60008000000 */
[----:B------:R-:W-:Y:S05]  /*8ea0*/  @P0 LEA R2, R2, UR45, 0x3 ;  /* 0x0000002d02020c11 */ /* 0x000fea000f8e18ff */
[----:B------:R-:W-:Y:S05]  /*8eb0*/  @P0 VIADD R2, R2, 0x248 ;  /* 0x0000024802020836 */ /* 0x000fea0000000000 */
[----:B-1----:R-:W-:Y:S04]  /*8ec0*/  @P0 PRMT R0, R0, 0x654, R2 ;  /* 0x0000065400000816 */ /* 0x002fe80000000002 */
[----:B------:R2:W-:Y:S03]  /*8ed0*/  @P0 SYNCS.ARRIVE.TRANS64.RED.A1T0 RZ, [R0+URZ], RZ ;  /* 0x000000ff00ff09a7 */ /* 0x0005e600081004ff */
.L_x_159:
[----:B------:R-:W-:Y:S01]  /*8ee0*/  R2UR UR6, R60 ;  /* 0x000000003c0672ca */ /* 0x000fe200000e0000 */
[----:B------:R-:W-:Y:S01]  /*8ef0*/  UIADD3 UR53, UPT, UPT, UR53, 0x2, URZ ;  /* 0x0000000235357890 */ /* 0x000fe2000fffe0ff */
[----:B------:R-:W-:Y:S01]  /*8f00*/  R2UR UR5, R52 ;  /* 0x00000000340572ca */ /* 0x000fe200000e0000 */
[----:B------:R-:W-:Y:S01]  /*8f10*/  UMOV UR36, UR63 ;  /* 0x0000003f00247c82 */ /* 0x000fe20008000000 */
[----:B------:R-:W-:Y:S02]  /*8f20*/  R2UR UR4, R53 ;  /* 0x00000000350472ca */ /* 0x000fe400000e0000 */
[----:B------:R-:W-:Y:S02]  /*8f30*/  ISETP.NE.AND P0, PT, R56, 0x2, PT ;  /* 0x000000023800780c */ /* 0x000fe40003f05270 */
[----:B------:R-:W-:Y:S02]  /*8f40*/  ISETP.NE.AND P1, PT, R22, 0x4, PT ;  /* 0x000000041600780c */ /* 0x000fe40003f25270 */
[----:B------:R-:W-:Y:S02]  /*8f50*/  SEL R2, RZ, 0x1, P0 ;  /* 0x00000001ff027807 */ /* 0x000fe40000000000 */
[----:B-12---:R-:W-:Y:S01]  /*8f60*/  SEL R0, RZ, 0x1, P1 ;  /* 0x00000001ff007807 */ /* 0x006fe20000800000 */
[----:B------:R-:W-:Y:S01]  /*8f70*/  UISETP.NE.AND UP0, UPT, UR6, URZ, UPT ;  /* 0x000000ff0600728c */ /* 0x000fe2000bf05270 */
[----:B------:R-:W-:Y:S01]  /*8f80*/  LOP3.LUT R57, R57, R2, RZ, 0x3c, !PT ;  /* 0x0000000239397212 */ /* 0x000fe200078e3cff */
[----:B------:R-:W-:Y:S01]  /*8f90*/  UIADD3 UR25, UPT, UPT, UR37, UR5, URZ ;  /* 0x0000000525197290 */ /* 0x000fe2000fffe0ff */
[----:B------:R-:W-:Y:S01]  /*8fa0*/  LOP3.LUT R58, R58, R0, RZ, 0x3c, !PT ;  /* 0x000000003a3a7212 */ /* 0x000fe200078e3cff */
[----:B------:R-:W-:Y:S01]  /*8fb0*/  UIADD3 UR20, UPT, UPT, UR38, UR4, URZ ;  /* 0x0000000426147290 */ /* 0x000fe2000fffe0ff */
[----:B------:R-:W-:Y:S02]  /*8fc0*/  SEL R56, R56, RZ, P0 ;  /* 0x000000ff38387207 */ /* 0x000fe40000000000 */
[----:B------:R-:W-:Y:S02]  /*8fd0*/  SEL R22, R22, RZ, P1 ;  /* 0x000000ff16167207 */ /* 0x000fe40000800000 */
[----:B------:R-:W-:Y:S07]  /*8fe0*/  BRA.U UP0, `(.L_x_160) ;  /* 0xffffffdd00687547 */ /* 0x000fee000b83ffff */
[----:B------:R-:W1:Y:S01]  /*8ff0*/  LDCU.64 UR4, c[0x0][0x888] ;  /* 0x00011100ff0477ac */ /* 0x000e620008000a00 */
[----:B------:R-:W2:Y:S01]  /*9000*/  LDCU.64 UR6, c[0x0][0x890] ;  /* 0x00011200ff0677ac */ /* 0x000ea20008000a00 */
[----:B-1----:R-:W-:Y:S02]  /*9010*/  ISETP.NE.U32.AND P2, PT, RZ, UR4, PT ;  /* 0x00000004ff007c0c */ /* 0x002fe4000bf45070 */
[----:B--2---:R-:W-:Y:S02]  /*9020*/  ISETP.NE.U32.AND P1, PT, RZ, UR6, PT ;  /* 0x00000006ff007c0c */ /* 0x004fe4000bf25070 */
[----:B------:R-:W-:Y:S02]  /*9030*/  ISETP.NE.AND.EX P2, PT, RZ, UR5, PT, P2 ;  /* 0x00000005ff007c0c */ /* 0x000fe4000bf45320 */
[----:B------:R-:W-:-:S13]  /*9040*/  ISETP.NE.AND.EX P0, PT, RZ, UR7, PT, P1 ;  /* 0x00000007ff007c0c */ /* 0x000fda000bf05310 */
[----:B------:R-:W-:Y:S05]  /*9050*/  @P2 BRA P0, `(.L_x_161) ;  /* 0x00000000003c2947 */ /* 0x000fea0000000000 */
[----:B------:R-:W-:-:S13]  /*9060*/  ISETP.NE.AND.EX P1, PT, RZ, UR7, PT, P1 ;  /* 0x00000007ff007c0c */ /* 0x000fda000bf25310 */
[----:B------:R-:W-:Y:S05]  /*9070*/  @P1 BRA `(.L_x_162) ;  /* 0x00000000000c1947 */ /* 0x000fea0003800000 */
[----:B------:R-:W-:-:S13]  /*9080*/  FSETP.NEU.AND P0, PT, R26, RZ, PT ;  /* 0x000000ff1a00720b */ /* 0x000fda0003f0d000 */
[----:B------:R-:W-:Y:S05]  /*9090*/  @!P0 EXIT ;  /* 0x000000000000894d */ /* 0x000fea0003800000 */
[----:B------:R-:W-:Y:S05]  /*90a0*/  BRA `(.L_x_161) ;  /* 0x0000000000287947 */ /* 0x000fea0003800000 */
.L_x_162:
[----:B------:R-:W-:Y:S01]  /*90b0*/  ISETP.NE.AND P0, PT, R55, RZ, PT ;  /* 0x000000ff3700720c */ /* 0x000fe20003f05270 */
[----:B------:R-:W-:-:S12]  /*90c0*/  BSSY.RECONVERGENT B0, `(.L_x_161) ;  /* 0x0000008000007945 */ /* 0x000fd80003800200 */
[----:B------:R-:W-:Y:S05]  /*90d0*/  @P0 BRA `(.L_x_163) ;  /* 0x0000000000100947 */ /* 0x000fea0003800000 */
[----:B------:R-:W-:-:S04]  /*90e0*/  ISETP.NE.U32.AND P0, PT, RZ, UR4, PT ;  /* 0x00000004ff007c0c */ /* 0x000fc8000bf05070 */
[----:B------:R-:W-:-:S13]  /*90f0*/  ISETP.NE.AND.EX P0, PT, RZ, UR5, PT, P0 ;  /* 0x00000005ff007c0c */ /* 0x000fda000bf05300 */
[----:B------:R-:W-:Y:S05]  /*9100*/  @!P0 EXIT ;  /* 0x000000000000894d */ /* 0x000fea0003800000 */
[----:B------:R-:W-:Y:S05]  /*9110*/  BRA `(.L_x_164) ;  /* 0x0000000000087947 */ /* 0x000fea0003800000 */
.L_x_163:
[----:B------:R-:W-:-:S13]  /*9120*/  FSETP.NEU.AND P0, PT, R26, RZ, PT ;  /* 0x000000ff1a00720b */ /* 0x000fda0003f0d000 */
[----:B------:R-:W-:Y:S05]  /*9130*/  @!P0 EXIT ;  /* 0x000000000000894d */ /* 0x000fea0003800000 */
.L_x_164:
[----:B------:R-:W-:Y:S05]  /*9140*/  BSYNC.RECONVERGENT B0 ;  /* 0x0000000000007941 */ /* 0x000fea0003800200 */
.L_x_161:
[----:B------:R-:W1:Y:S01]  /*9150*/  S2UR UR7, SR_CgaCtaId ;  /* 0x00000000000779c3 */ /* 0x000e620000008800 */
[----:B------:R-:W-:Y:S01]  /*9160*/  ULEA UR6, UR52, UR45, 0x3 ;  /* 0x0000002d34067291 */ /* 0x000fe2000f8e18ff */
[----:B------:R-:W-:-:S04]  /*9170*/  DEPBAR.LE SB0, 0x0 ;  /* 0x000080000000791a */ /* 0x000fc80000000000 */
[----:B------:R-:W-:-:S04]  /*9180*/  UIADD3 UR6, UPT, UPT, UR6, 0x248, URZ ;  /* 0x0000024806067890 */ /* 0x000fc8000fffe0ff */
[----:B-1----:R-:W-:-:S09]  /*9190*/  UPRMT UR6, UR7, 0x654, UR6 ;  /* 0x0000065407067896 */ /* 0x002fd20008000006 */
[----:B------:R-:W-:Y:S01]  /*91a0*/  SYNCS.ARRIVE.TRANS64.RED.A1T0 RZ, [UR6], RZ ;  /* 0x000000ffffff79a7 */ /* 0x000fe20008100406 */
[----:B------:R-:W-:Y:S05]  /*91b0*/  EXIT ;  /* 0x000000000000794d */ /* 0x000fea0003800000 */
.L_x_25:
[----:B--2---:R2:W4:Y:S02]  /*91c0*/  SYNCS.PHASECHK.TRANS64.TRYWAIT P0, [R0+URZ+0x2e0], R2 ;  /* 0x0002e002000075a7 */ /* 0x00452400080011ff */
[----:B----4-:R-:W-:Y:S05]  /*91d0*/  @!P0 NANOSLEEP.SYNCS 0x989680 ;  /* 0x009896800000895d */ /* 0x010fea0003900000 */
[----:B------:R-:W4:Y:S02]  /*91e0*/  @!P0 SYNCS.PHASECHK.TRANS64 P0, [R0+URZ+0x2e0], R2 ;  /* 0x0002e002000085a7 */ /* 0x000f2400080010ff */
[----:B----4-:R-:W-:Y:S05]  /*91f0*/  @!P0 BRA `(.L_x_25) ;  /* 0xfffffffc00f08947 */ /* 0x010fea000383ffff */
[----:B------:R-:W-:Y:S05]  /*9200*/  BRA `(.L_x_165) ;  /* 0xffffff8c00547947 */ /* 0x000fea000383ffff */
.L_x_28:
[----:B--2---:R-:W-:-:S07]  /*9210*/  MOV R0, UR33 ;  /* 0x0000002100007c02 */ /* 0x004fce0008000f00 */
.L_x_166:
[----:B--2---:R2:W4:Y:S02]  /*9220*/  SYNCS.PHASECHK.TRANS64.TRYWAIT P0, [R0+URZ+0x118], R3 ;  /* 0x00011803000075a7 */ /* 0x00452400080011ff */
[----:B----4-:R-:W-:Y:S05]  /*9230*/  @!P0 NANOSLEEP.SYNCS 0x989680 ;  /* 0x009896800000895d */ /* 0x010fea0003900000 */
[----:B------:R-:W4:Y:S02]  /*9240*/  @!P0 SYNCS.PHASECHK.TRANS64 P0, [R0+URZ+0x118], R3 ;  /* 0x00011803000085a7 */ /* 0x000f2400080010ff */
[----:B----4-:R-:W-:Y:S05]  /*9250*/  @!P0 BRA `(.L_x_166) ;  /* 0xfffffffc00f08947 */ /* 0x010fea000383ffff */
[----:B------:R-:W-:Y:S05]  /*9260*/  BRA `(.L_x_27) ;  /* 0xffffff8c00a47947 */ /* 0x000fea000383ffff */
.L_x_35:
[----:B-1----:R-:W-:-:S07]  /*9270*/  MOV R0, UR17 ;  /* 0x0000001100007c02 */ /* 0x002fce0008000f00 */
.L_x_167:
[----:B-1----:R1:W2:Y:S02]  /*9280*/  SYNCS.PHASECHK.TRANS64.TRYWAIT P0, [R0+URZ+0x118], R3 ;  /* 0x00011803000075a7 */ /* 0x0022a400080011ff */
[----:B--2---:R-:W-:Y:S05]  /*9290*/  @!P0 NANOSLEEP.SYNCS 0x989680 ;  /* 0x009896800000895d */ /* 0x004fea0003900000 */
[----:B------:R-:W2:Y:S02]  /*92a0*/  @!P0 SYNCS.PHASECHK.TRANS64 P0, [R0+URZ+0x118], R3 ;  /* 0x00011803000085a7 */ /* 0x000ea400080010ff */
[----:B--2---:R-:W-:Y:S05]  /*92b0*/  @!P0 BRA `(.L_x_167) ;  /* 0xfffffffc00f08947 */ /* 0x004fea000383ffff */
[----:B------:R-:W-:Y:S05]  /*92c0*/  BRA `(.L_x_34) ;  /* 0xffffff9000687947 */ /* 0x000fea000383ffff */
.L_x_40:
[----:B-1----:R1:W2:Y:S02]  /*92d0*/  SYNCS.PHASECHK.TRANS64.TRYWAIT P0, [R3+URZ+0x270], R0 ;  /* 0x00027000030075a7 */ /* 0x0022a400080011ff */
[----:B--2---:R-:W-:Y:S05]  /*92e0*/  @!P0 NANOSLEEP.SYNCS 0x989680 ;  /* 0x009896800000895d */ /* 0x004fea0003900000 */
[----:B------:R-:W2:Y:S02]  /*92f0*/  @!P0 SYNCS.PHASECHK.TRANS64 P0, [R3+URZ+0x270], R0 ;  /* 0x00027000030085a7 */ /* 0x000ea400080010ff */
[----:B--2---:R-:W-:Y:S05]  /*9300*/  @!P0 BRA `(.L_x_40) ;  /* 0xfffffffc00f08947 */ /* 0x004fea000383ffff */
[----:B------:R-:W-:Y:S05]  /*9310*/  BRA `(.L_x_168) ;  /* 0xffffff94000c7947 */ /* 0x000fea000383ffff */
.L_x_44:
[----:B------:R-:W-:-:S07]  /*9320*/  MOV R0, UR4 ;  /* 0x0000000400007c02 */ /* 0x000fce0008000f00 */
.L_x_169:
[----:B-1----:R1:W2:Y:S02]  /*9330*/  SYNCS.PHASECHK.TRANS64.TRYWAIT P0, [R0+URZ], R2 ;  /* 0x00000002000075a7 */ /* 0x0022a400080011ff */
[----:B--2---:R-:W-:Y:S05]  /*9340*/  @!P0 NANOSLEEP.SYNCS 0x989680 ;  /* 0x009896800000895d */ /* 0x004fea0003900000 */
[----:B------:R-:W2:Y:S02]  /*9350*/  @!P0 SYNCS.PHASECHK.TRANS64 P0, [R0+URZ], R2 ;  /* 0x00000002000085a7 */ /* 0x000ea400080010ff */
[----:B--2---:R-:W-:Y:S05]  /*9360*/  @!P0 BRA `(.L_x_169) ;  /* 0xfffffffc00f08947 */ /* 0x004fea000383ffff */
[----:B------:R-:W-:Y:S05]  /*9370*/  BRA `(.L_x_170) ;  /* 0xffffff9800b87947 */ /* 0x000fea000383ffff */
.L_x_45:
[----:B------:R-:W-:-:S07]  /*9380*/  MOV R0, UR5 ;  /* 0x0000000500007c02 */ /* 0x000fce0008000f00 */
.L_x_171:
[----:B-1----:R1:W2:Y:S02]  /*9390*/  SYNCS.PHASECHK.TRANS64.TRYWAIT P0, [R0+URZ], R3 ;  /* 0x00000003000075a7 */ /* 0x0022a400080011ff */
[----:B--2---:R-:W-:Y:S05]  /*93a0*/  @!P0 NANOSLEEP.SYNCS 0x989680 ;  /* 0x009896800000895d */ /* 0x004fea0003900000 */
[----:B------:R-:W2:Y:S02]  /*93b0*/  @!P0 SYNCS.PHASECHK.TRANS64 P0, [R0+URZ], R3 ;  /* 0x00000003000085a7 */ /* 0x000ea400080010ff */
[----:B--2---:R-:W-:Y:S05]  /*93c0*/  @!P0 BRA `(.L_x_171) ;  /* 0xfffffffc00f08947 */ /* 0x004fea000383ffff */
[----:B------:R-:W-:Y:S05]  /*93d0*/  BRA `(.L_x_172) ;  /* 0xffffff9800c47947 */ /* 0x000fea000383ffff */
.L_x_46:
[----:B------:R-:W-:-:S07]  /*93e0*/  MOV R0, UR5 ;  /* 0x0000000500007c02 */ /* 0x000fce0008000f00 */
.L_x_173:
[----:B-1----:R1:W2:Y:S02]  /*93f0*/  SYNCS.PHASECHK.TRANS64.TRYWAIT P0, [R0+URZ], R3 ;  /* 0x00000003000075a7 */ /* 0x0022a400080011ff */
[----:B--2---:R-:W-:Y:S05]  /*9400*/  @!P0 NANOSLEEP.SYNCS 0x989680 ;  /* 0x009896800000895d */ /* 0x004fea0003900000 */
[----:B------:R-:W2:Y:S02]  /*9410*/  @!P0 SYNCS.PHASECHK.TRANS64 P0, [R0+URZ], R3 ;  /* 0x00000003000085a7 */ /* 0x000ea400080010ff */
[----:B--2---:R-:W-:Y:S05]  /*9420*/  @!P0 BRA `(.L_x_173) ;  /* 0xfffffffc00f08947 */ /* 0x004fea000383ffff */
[----:B------:R-:W-:Y:S05]  /*9430*/  BRA `(.L_x_174) ;  /* 0xffffff9800d07947 */ /* 0x000fea000383ffff */
.L_x_47:
[----:B------:R-:W-:-:S07]  /*9440*/  MOV R0, UR5 ;  /* 0x0000000500007c02 */ /* 0x000fce0008000f00 */
.L_x_175:
[----:B-1----:R1:W2:Y:S02]  /*9450*/  SYNCS.PHASECHK.TRANS64.TRYWAIT P0, [R0+URZ], R3 ;  /* 0x00000003000075a7 */ /* 0x0022a400080011ff */
[----:B--2---:R-:W-:Y:S05]  /*9460*/  @!P0 NANOSLEEP.SYNCS 0x989680 ;  /* 0x009896800000895d */ /* 0x004fea0003900000 */
[----:B------:R-:W2:Y:S02]  /*9470*/  @!P0 SYNCS.PHASECHK.TRANS64 P0, [R0+URZ], R3 ;  /* 0x00000003000085a7 */ /* 0x000ea400080010ff */
[----:B--2---:R-:W-:Y:S05]  /*9480*/  @!P0 BRA `(.L_x_175) ;  /* 0xfffffffc00f08947 */ /* 0x004fea000383ffff */
[----:B------:R-:W-:Y:S05]  /*9490*/  BRA `(.L_x_176) ;  /* 0xffffff9800dc7947 */ /* 0x000fea000383ffff */
.L_x_48:
[----:B------:R-:W-:-:S07]  /*94a0*/  MOV R0, UR5 ;  /* 0x0000000500007c02 */ /* 0x000fce0008000f00 */
.L_x_177:
[----:B-1----:R1:W2:Y:S02]  /*94b0*/  SYNCS.PHASECHK.TRANS64.TRYWAIT P0, [R0+URZ], R3 ;  /* 0x00000003000075a7 */ /* 0x0022a400080011ff */
[----:B--2---:R-:W-:Y:S05]  /*94c0*/  @!P0 NANOSLEEP.SYNCS 0x989680 ;  /* 0x009896800000895d */ /* 0x004fea0003900000 */
[----:B------:R-:W2:Y:S02]  /*94d0*/  @!P0 SYNCS.PHASECHK.TRANS64 P0, [R0+URZ], R3 ;  /* 0x00000003000085a7 */ /* 0x000ea400080010ff */
[----:B--2---:R-:W-:Y:S05]  /*94e0*/  @!P0 BRA `(.L_x_177) ;  /* 0xfffffffc00f08947 */ /* 0x004fea000383ffff */
[----:B------:R-:W-:Y:S05]  /*94f0*/  BRA `(.L_x_178) ;  /* 0xffffff9800e87947 */ /* 0x000fea000383ffff */
.L_x_49:
[----:B------:R-:W-:-:S07]  /*9500*/  MOV R0, UR5 ;  /* 0x0000000500007c02 */ /* 0x000fce0008000f00 */
.L_x_179:
[----:B-1----:R1:W2:Y:S02]  /*9510*/  SYNCS.PHASECHK.TRANS64.TRYWAIT P0, [R0+URZ], R3 ;  /* 0x00000003000075a7 */ /* 0x0022a400080011ff */
[----:B--2---:R-:W-:Y:S05]  /*9520*/  @!P0 NANOSLEEP.SYNCS 0x989680 ;  /* 0x009896800000895d */ /* 0x004fea0003900000 */
[----:B------:R-:W2:Y:S02]  /*9530*/  @!P0 SYNCS.PHASECHK.TRANS64 P0, [R0+URZ], R3 ;  /* 0x00000003000085a7 */ /* 0x000ea400080010ff */
[----:B--2---:R-:W-:Y:S05]  /*9540*/  @!P0 BRA `(.L_x_179) ;  /* 0xfffffffc00f08947 */ /* 0x004fea000383ffff */
[----:B------:R-:W-:Y:S05]  /*9550*/  BRA `(.L_x_180) ;  /* 0xffffff9800f47947 */ /* 0x000fea000383ffff */
.L_x_50:
[----:B------:R-:W-:-:S07]  /*9560*/  MOV R0, UR5 ;  /* 0x0000000500007c02 */ /* 0x000fce0008000f00 */
.L_x_181:
[----:B-1----:R1:W2:Y:S02]  /*9570*/  SYNCS.PHASECHK.TRANS64.TRYWAIT P0, [R0+URZ], R3 ;  /* 0x00000003000075a7 */ /* 0x0022a400080011ff */
[----:B--2---:R-:W-:Y:S05]  /*9580*/  @!P0 NANOSLEEP.SYNCS 0x989680 ;  /* 0x009896800000895d */ /* 0x004fea0003900000 */
[----:B------:R-:W2:Y:S02]  /*9590*/  @!P0 SYNCS.PHASECHK.TRANS64 P0, [R0+URZ], R3 ;  /* 0x00000003000085a7 */ /* 0x000ea400080010ff */
[----:B--2---:R-:W-:Y:S05]  /*95a0*/  @!P0 BRA `(.L_x_181) ;  /* 0xfffffffc00f08947 */ /* 0x004fea000383ffff */
[----:B------:R-:W-:Y:S05]  /*95b0*/  BRA `(.L_x_182) ;  /* 0xffffff9c00007947 */ /* 0x000fea000383ffff */
.L_x_51:
[----:B------:R-:W-:-:S07]  /*95c0*/  MOV R0, UR5 ;  /* 0x0000000500007c02 */ /* 0x000fce0008000f00 */
.L_x_183:
[----:B-1----:R1:W2:Y:S02]  /*95d0*/  SYNCS.PHASECHK.TRANS64.TRYWAIT P0, [R0+URZ], R3 ;  /* 0x00000003000075a7 */ /* 0x0022a400080011ff */
[----:B--2---:R-:W-:Y:S05]  /*95e0*/  @!P0 NANOSLEEP.SYNCS 0x989680 ;  /* 0x009896800000895d */ /* 0x004fea0003900000 */
[----:B------:R-:W2:Y:S02]  /*95f0*/  @!P0 SYNCS.PHASECHK.TRANS64 P0, [R0+URZ], R3 ;  /* 0x00000003000085a7 */ /* 0x000ea400080010ff */
[----:B--2---:R-:W-:Y:S05]  /*9600*/  @!P0 BRA `(.L_x_183) ;  /* 0xfffffffc00f08947 */ /* 0x004fea000383ffff */
[----:B------:R-:W-:Y:S05]  /*9610*/  BRA `(.L_x_184) ;  /* 0xffffff9c000c7947 */ /* 0x000fea000383ffff */
.L_x_52:
[----:B------:R-:W-:-:S07]  /*9620*/  MOV R0, UR5 ;  /* 0x0000000500007c02 */ /* 0x000fce0008000f00 */
.L_x_185:
[----:B-1----:R1:W2:Y:S02]  /*9630*/  SYNCS.PHASECHK.TRANS64.TRYWAIT P0, [R0+URZ], R3 ;  /* 0x00000003000075a7 */ /* 0x0022a400080011ff */
[----:B--2---:R-:W-:Y:S05]  /*9640*/  @!P0 NANOSLEEP.SYNCS 0x989680 ;  /* 0x009896800000895d */ /* 0x004fea0003900000 */
[----:B------:R-:W2:Y:S02]  /*9650*/  @!P0 SYNCS.PHASECHK.TRANS64 P0, [R0+URZ], R3 ;  /* 0x00000003000085a7 */ /* 0x000ea400080010ff */
[----:B--2---:R-:W-:Y:S05]  /*9660*/  @!P0 BRA `(.L_x_185) ;  /* 0xfffffffc00f08947 */ /* 0x004fea000383ffff */
[----:B------:R-:W-:Y:S05]  /*9670*/  BRA `(.L_x_186) ;  /* 0xffffff9c00187947 */ /* 0x000fea000383ffff */
.L_x_53:
[----:B------:R-:W-:-:S07]  /*9680*/  MOV R0, UR5 ;  /* 0x0000000500007c02 */ /* 0x000fce0008000f00 */
.L_x_187:
[----:B-1----:R1:W2:Y:S02]  /*9690*/  SYNCS.PHASECHK.TRANS64.TRYWAIT P0, [R0+URZ], R3 ;  /* 0x00000003000075a7 */ /* 0x0022a400080011ff */
[----:B--2---:R-:W-:Y:S05]  /*96a0*/  @!P0 NANOSLEEP.SYNCS 0x989680 ;  /* 0x009896800000895d */ /* 0x004fea0003900000 */
[----:B------:R-:W2:Y:S02]  /*96b0*/  @!P0 SYNCS.PHASECHK.TRANS64 P0, [R0+URZ], R3 ;  /* 0x00000003000085a7 */ /* 0x000ea400080010ff */
[----:B--2---:R-:W-:Y:S05]  /*96c0*/  @!P0 BRA `(.L_x_187) ;  /* 0xfffffffc00f08947 */ /* 0x004fea000383ffff */
[----:B------:R-:W-:Y:S05]  /*96d0*/  BRA `(.L_x_188) ;  /* 0xffffff9c00247947 */ /* 0x000fea000383ffff */
.L_x_54:
[----:B------:R-:W-:-:S07]  /*96e0*/  MOV R0, UR5 ;  /* 0x0000000500007c02 */ /* 0x000fce0008000f00 */
.L_x_189:
[----:B-1----:R1:W2:Y:S02]  /*96f0*/  SYNCS.PHASECHK.TRANS64.TRYWAIT P0, [R0+URZ], R3 ;  /* 0x00000003000075a7 */ /* 0x0022a400080011ff */
[----:B--2---:R-:W-:Y:S05]  /*9700*/  @!P0 NANOSLEEP.SYNCS 0x989680 ;  /* 0x009896800000895d */ /* 0x004fea0003900000 */
[----:B------:R-:W2:Y:S02]  /*9710*/  @!P0 SYNCS.PHASECHK.TRANS64 P0, [R0+URZ], R3 ;  /* 0x00000003000085a7 */ /* 0x000ea400080010ff */
[----:B--2---:R-:W-:Y:S05]  /*9720*/  @!P0 BRA `(.L_x_189) ;  /* 0xfffffffc00f08947 */ /* 0x004fea000383ffff */
[----:B------:R-:W-:Y:S05]  /*9730*/  BRA `(.L_x_190) ;  /* 0xffffff9c00307947 */ /* 0x000fea000383ffff */
.L_x_55:
[----:B------:R-:W-:-:S07]  /*9740*/  MOV R0, UR5 ;  /* 0x0000000500007c02 */ /* 0x000fce0008000f00 */
.L_x_191:
[----:B-1----:R1:W2:Y:S02]  /*9750*/  SYNCS.PHASECHK.TRANS64.TRYWAIT P0, [R0+URZ], R3 ;  /* 0x00000003000075a7 */ /* 0x0022a400080011ff */
[----:B--2---:R-:W-:Y:S05]  /*9760*/  @!P0 NANOSLEEP.SYNCS 0x989680 ;  /* 0x009896800000895d */ /* 0x004fea0003900000 */
[----:B------:R-:W2:Y:S02]  /*9770*/  @!P0 SYNCS.PHASECHK.TRANS64 P0, [R0+URZ], R3 ;  /* 0x00000003000085a7 */ /* 0x000ea400080010ff */
[----:B--2---:R-:W-:Y:S05]  /*9780*/  @!P0 BRA `(.L_x_191) ;  /* 0xfffffffc00f08947 */ /* 0x004fea000383ffff */
[----:B------:R-:W-:Y:S05]  /*9790*/  BRA `(.L_x_192) ;  /* 0xffffff9c003c7947 */ /* 0x000fea000383ffff */
.L_x_56:
[----:B------:R-:W-:-:S07]  /*97a0*/  MOV R0, UR5 ;  /* 0x0000000500007c02 */ /* 0x000fce0008000f00 */
.L_x_193:
[----:B-1----:R1:W2:Y:S02]  /*97b0*/  SYNCS.PHASECHK.TRANS64.TRYWAIT P0, [R0+URZ], R3 ;  /* 0x00000003000075a7 */ /* 0x0022a400080011ff */
[----:B--2---:R-:W-:Y:S05]  /*97c0*/  @!P0 NANOSLEEP.SYNCS 0x989680 ;  /* 0x009896800000895d */ /* 0x004fea0003900000 */
[----:B------:R-:W2:Y:S02]  /*97d0*/  @!P0 SYNCS.PHASECHK.TRANS64 P0, [R0+URZ], R3 ;  /* 0x00000003000085a7 */ /* 0x000ea400080010ff */
[----:B--2---:R-:W-:Y:S05]  /*97e0*/  @!P0 BRA `(.L_x_193) ;  /* 0xfffffffc00f08947 */ /* 0x004fea000383ffff */
[----:B------:R-:W-:Y:S05]  /*97f0*/  BRA `(.L_x_194) ;  /* 0xffffff9c00487947 */ /* 0x000fea000383ffff */
.L_x_57:
[----:B------:R-:W-:-:S07]  /*9800*/  MOV R0, UR5 ;  /* 0x0000000500007c02 */ /* 0x000fce0008000f00 */
.L_x_195:
[----:B-1----:R1:W2:Y:S02]  /*9810*/  SYNCS.PHASECHK.TRANS64.TRYWAIT P0, [R0+URZ], R3 ;  /* 0x00000003000075a7 */ /* 0x0022a400080011ff */
[----:B--2---:R-:W-:Y:S05]  /*9820*/  @!P0 NANOSLEEP.SYNCS 0x989680 ;  /* 0x009896800000895d */ /* 0x004fea0003900000 */
[----:B------:R-:W2:Y:S02]  /*9830*/  @!P0 SYNCS.PHASECHK.TRANS64 P0, [R0+URZ], R3 ;  /* 0x00000003000085a7 */ /* 0x000ea400080010ff */
[----:B--2---:R-:W-:Y:S05]  /*9840*/  @!P0 BRA `(.L_x_195) ;  /* 0xfffffffc00f08947 */ /* 0x004fea000383ffff */
[----:B------:R-:W-:Y:S05]  /*9850*/  BRA `(.L_x_196) ;  /* 0xffffff9c00547947 */ /* 0x000fea000383ffff */
.L_x_58:
[----:B------:R-:W-:-:S07]  /*9860*/  MOV R0, UR5 ;  /* 0x0000000500007c02 */ /* 0x000fce0008000f00 */
.L_x_197:
[----:B-1----:R1:W2:Y:S02]  /*9870*/  SYNCS.PHASECHK.TRANS64.TRYWAIT P0, [R0+URZ], R3 ;  /* 0x00000003000075a7 */ /* 0x0022a400080011ff */
[----:B--2---:R-:W-:Y:S05]  /*9880*/  @!P0 NANOSLEEP.SYNCS 0x989680 ;  /* 0x009896800000895d */ /* 0x004fea0003900000 */
[----:B------:R-:W2:Y:S02]  /*9890*/  @!P0 SYNCS.PHASECHK.TRANS64 P0, [R0+URZ], R3 ;  /* 0x00000003000085a7 */ /* 0x000ea400080010ff */
[----:B--2---:R-:W-:Y:S05]  /*98a0*/  @!P0 BRA `(.L_x_197) ;  /* 0xfffffffc00f08947 */ /* 0x004fea000383ffff */
[----:B------:R-:W-:Y:S05]  /*98b0*/  BRA `(.L_x_198) ;  /* 0xffffff9c00607947 */ /* 0x000fea000383ffff */
.L_x_59:
[----:B------:R-:W-:-:S07]  /*98c0*/  MOV R0, UR5 ;  /* 0x0000000500007c02 */ /* 0x000fce0008000f00 */
.L_x_199:
[----:B-1----:R1:W2:Y:S02]  /*98d0*/  SYNCS.PHASECHK.TRANS64.TRYWAIT P0, [R0+URZ], R3 ;  /* 0x00000003000075a7 */ /* 0x0022a400080011ff */
[----:B--2---:R-:W-:Y:S05]  /*98e0*/  @!P0 NANOSLEEP.SYNCS 0x989680 ;  /* 0x009896800000895d */ /* 0x004fea0003900000 */
[----:B------:R-:W2:Y:S02]  /*98f0*/  @!P0 SYNCS.PHASECHK.TRANS64 P0, [R0+URZ], R3 ;  /* 0x00000003000085a7 */ /* 0x000ea400080010ff */
[----:B--2---:R-:W-:Y:S05]  /*9900*/  @!P0 BRA `(.L_x_199) ;  /* 0xfffffffc00f08947 */ /* 0x004fea000383ffff */
[----:B------:R-:W-:Y:S05]  /*9910*/  BRA `(.L_x_200) ;  /* 0xffffff9c006c7947 */ /* 0x000fea000383ffff */
.L_x_60:
[----:B------:R-:W-:-:S07]  /*9920*/  MOV R0, UR5 ;  /* 0x0000000500007c02 */ /* 0x000fce0008000f00 */
.L_x_201:
[----:B-1----:R1:W2:Y:S02]  /*9930*/  SYNCS.PHASECHK.TRANS64.TRYWAIT P0, [R0+URZ], R3 ;  /* 0x00000003000075a7 */ /* 0x0022a400080011ff */
[----:B--2---:R-:W-:Y:S05]  /*9940*/  @!P0 NANOSLEEP.SYNCS 0x989680 ;  /* 0x009896800000895d */ /* 0x004fea0003900000 */
[----:B------:R-:W2:Y:S02]  /*9950*/  @!P0 SYNCS.PHASECHK.TRANS64 P0, [R0+URZ], R3 ;  /* 0x00000003000085a7 */ /* 0x000ea400080010ff */
[----:B--2---:R-:W-:Y:S05]  /*9960*/  @!P0 BRA `(.L_x_201) ;  /* 0xfffffffc00f08947 */ /* 0x004fea000383ffff */
[----:B------:R-:W-:Y:S05]  /*9970*/  BRA `(.L_x_202) ;  /* 0xffffff9c00787947 */ /* 0x000fea000383ffff */
.L_x_61:
[----:B------:R-:W-:-:S07]  /*9980*/  MOV R0, UR5 ;  /* 0x0000000500007c02 */ /* 0x000fce0008000f00 */
.L_x_203:
[----:B-1----:R1:W2:Y:S02]  /*9990*/  SYNCS.PHASECHK.TRANS64.TRYWAIT P0, [R0+URZ], R3 ;  /* 0x00000003000075a7 */ /* 0x0022a400080011ff */
[----:B--2---:R-:W-:Y:S05]  /*99a0*/  @!P0 NANOSLEEP.SYNCS 0x989680 ;  /* 0x009896800000895d */ /* 0x004fea0003900000 */
[----:B------:R-:W2:Y:S02]  /*99b0*/  @!P0 SYNCS.PHASECHK.TRANS64 P0, [R0+URZ], R3 ;  /* 0x00000003000085a7 */ /* 0x000ea400080010ff */
[----:B--2---:R-:W-:Y:S05]  /*99c0*/  @!P0 BRA `(.L_x_203) ;  /* 0xfffffffc00f08947 */ /* 0x004fea000383ffff */
[----:B------:R-:W-:Y:S05]  /*99d0*/  BRA `(.L_x_204) ;  /* 0xffffff9c00847947 */ /* 0x000fea000383ffff */
.L_x_62:
[----:B------:R-:W-:-:S07]  /*99e0*/  MOV R0, UR5 ;  /* 0x0000000500007c02 */ /* 0x000fce0008000f00 */
.L_x_205:
[----:B-1----:R1:W2:Y:S02]  /*99f0*/  SYNCS.PHASECHK.TRANS64.TRYWAIT P0, [R0+URZ], R3 ;  /* 0x00000003000075a7 */ /* 0x0022a400080011ff */
[----:B--2---:R-:W-:Y:S05]  /*9a00*/  @!P0 NANOSLEEP.SYNCS 0x989680 ;  /* 0x009896800000895d */ /* 0x004fea0003900000 */
[----:B------:R-:W2:Y:S02]  /*9a10*/  @!P0 SYNCS.PHASECHK.TRANS64 P0, [R0+URZ], R3 ;  /* 0x00000003000085a7 */ /* 0x000ea400080010ff */
[----:B--2---:R-:W-:Y:S05]  /*9a20*/  @!P0 BRA `(.L_x_205) ;  /* 0xfffffffc00f08947 */ /* 0x004fea000383ffff */
[----:B------:R-:W-:Y:S05]  /*9a30*/  BRA `(.L_x_206) ;  /* 0xffffff9c00907947 */ /* 0x000fea000383ffff */
.L_x_63:
[----:B------:R-:W-:-:S07]  /*9a40*/  MOV R0, UR5 ;  /* 0x0000000500007c02 */ /* 0x000fce0008000f00 */
.L_x_207:
[----:B-1----:R1:W2:Y:S02]  /*9a50*/  SYNCS.PHASECHK.TRANS64.TRYWAIT P0, [R0+URZ], R3 ;  /* 0x00000003000075a7 */ /* 0x0022a400080011ff */
[----:B--2---:R-:W-:Y:S05]  /*9a60*/  @!P0 NANOSLEEP.SYNCS 0x989680 ;  /* 0x009896800000895d */ /* 0x004fea0003900000 */
[----:B------:R-:W2:Y:S02]  /*9a70*/  @!P0 SYNCS.PHASECHK.TRANS64 P0, [R0+URZ], R3 ;  /* 0x00000003000085a7 */ /* 0x000ea400080010ff */
[----:B--2---:R-:W-:Y:S05]  /*9a80*/  @!P0 BRA `(.L_x_207) ;  /* 0xfffffffc00f08947 */ /* 0x004fea000383ffff */
[----:B------:R-:W-:Y:S05]  /*9a90*/  BRA `(.L_x_208) ;  /* 0xffffff9c009c7947 */ /* 0x000fea000383ffff */
.L_x_64:
[----:B------:R-:W-:-:S07]  /*9aa0*/  MOV R0, UR5 ;  /* 0x0000000500007c02 */ /* 0x000fce0008000f00 */
.L_x_209:
[----:B-1----:R1:W2:Y:S02]  /*9ab0*/  SYNCS.PHASECHK.TRANS64.TRYWAIT P0, [R0+URZ], R3 ;  /* 0x00000003000075a7 */ /* 0x0022a400080011ff */
[----:B--2---:R-:W-:Y:S05]  /*9ac0*/  @!P0 NANOSLEEP.SYNCS 0x989680 ;  /* 0x009896800000895d */ /* 0x004fea0003900000 */
[----:B------:R-:W2:Y:S02]  /*9ad0*/  @!P0 SYNCS.PHASECHK.TRANS64 P0, [R0+URZ], R3 ;  /* 0x00000003000085a7 */ /* 0x000ea400080010ff */
[----:B--2---:R-:W-:Y:S05]  /*9ae0*/  @!P0 BRA `(.L_x_209) ;  /* 0xfffffffc00f08947 */ /* 0x004fea000383ffff */
[----:B------:R-:W-:Y:S05]  /*9af0*/  BRA `(.L_x_210) ;  /* 0xffffff9c00a87947 */ /* 0x000fea000383ffff */
.L_x_65:
[----:B------:R-:W-:-:S07]  /*9b00*/  MOV R0, UR5 ;  /* 0x0000000500007c02 */ /* 0x000fce0008000f00 */
.L_x_211:
[----:B-1----:R1:W2:Y:S02]  /*9b10*/  SYNCS.PHASECHK.TRANS64.TRYWAIT P0, [R0+URZ], R3 ;  /* 0x00000003000075a7 */ /* 0x0022a400080011ff */
[----:B--2---:R-:W-:Y:S05]  /*9b20*/  @!P0 NANOSLEEP.SYNCS 0x989680 ;  /* 0x009896800000895d */ /* 0x004fea0003900000 */
[----:B------:R-:W2:Y:S02]  /*9b30*/  @!P0 SYNCS.PHASECHK.TRANS64 P0, [R0+URZ], R3 ;  /* 0x00000003000085a7 */ /* 0x000ea400080010ff */
[----:B--2---:R-:W-:Y:S05]  /*9b40*/  @!P0 BRA `(.L_x_211) ;  /* 0xfffffffc00f08947 */ /* 0x004fea000383ffff */
[----:B------:R-:W-:Y:S05]  /*9b50*/  BRA `(.L_x_212) ;  /* 0xffffff9c00b47947 */ /* 0x000fea000383ffff */
.L_x_66:
[----:B------:R-:W-:-:S07]  /*9b60*/  MOV R0, UR5 ;  /* 0x0000000500007c02 */ /* 0x000fce0008000f00 */
.L_x_213:
[----:B-1----:R1:W2:Y:S02]  /*9b70*/  SYNCS.PHASECHK.TRANS64.TRYWAIT P0, [R0+URZ], R3 ;  /* 0x00000003000075a7 */ /* 0x0022a400080011ff */
[----:B--2---:R-:W-:Y:S05]  /*9b80*/  @!P0 NANOSLEEP.SYNCS 0x989680 ;  /* 0x009896800000895d */ /* 0x004fea0003900000 */
[----:B------:R-:W2:Y:S02]  /*9b90*/  @!P0 SYNCS.PHASECHK.TRANS64 P0, [R0+URZ], R3 ;  /* 0x00000003000085a7 */ /* 0x000ea400080010ff */
[----:B--2---:R-:W-:Y:S05]  /*9ba0*/  @!P0 BRA `(.L_x_213) ;  /* 0xfffffffc00f08947 */ /* 0x004fea000383ffff */
[----:B------:R-:W-:Y:S05]  /*9bb0*/  BRA `(.L_x_214) ;  /* 0xffffff9c00c07947 */ /* 0x000fea000383ffff */
.L_x_67:
[----:B------:R-:W-:-:S07]  /*9bc0*/  MOV R0, UR5 ;  /* 0x0000000500007c02 */ /* 0x000fce0008000f00 */
.L_x_215:
[----:B-1----:R1:W2:Y:S02]  /*9bd0*/  SYNCS.PHASECHK.TRANS64.TRYWAIT P0, [R0+URZ], R3 ;  /* 0x00000003000075a7 */ /* 0x0022a400080011ff */
[----:B--2---:R-:W-:Y:S05]  /*9be0*/  @!P0 NANOSLEEP.SYNCS 0x989680 ;  /* 0x009896800000895d */ /* 0x004fea0003900000 */
[----:B------:R-:W2:Y:S02]  /*9bf0*/  @!P0 SYNCS.PHASECHK.TRANS64 P0, [R0+URZ], R3 ;  /* 0x00000003000085a7 */ /* 0x000ea400080010ff */
[----:B--2---:R-:W-:Y:S05]  /*9c00*/  @!P0 BRA `(.L_x_215) ;  /* 0xfffffffc00f08947 */ /* 0x004fea000383ffff */
[----:B------:R-:W-:Y:S05]  /*9c10*/  BRA `(.L_x_216) ;  /* 0xffffff9c00cc7947 */ /* 0x000fea000383ffff */
.L_x_68:
[----:B------:R-:W-:-:S07]  /*9c20*/  MOV R0, UR5 ;  /* 0x0000000500007c02 */ /* 0x000fce0008000f00 */
.L_x_217:
[----:B-1----:R1:W2:Y:S02]  /*9c30*/  SYNCS.PHASECHK.TRANS64.TRYWAIT P0, [R0+URZ], R3 ;  /* 0x00000003000075a7 */ /* 0x0022a400080011ff */
[----:B--2---:R-:W-:Y:S05]  /*9c40*/  @!P0 NANOSLEEP.SYNCS 0x989680 ;  /* 0x009896800000895d */ /* 0x004fea0003900000 */
[----:B------:R-:W2:Y:S02]  /*9c50*/  @!P0 SYNCS.PHASECHK.TRANS64 P0, [R0+URZ], R3 ;  /* 0x00000003000085a7 */ /* 0x000ea400080010ff */
[----:B--2---:R-:W-:Y:S05]  /*9c60*/  @!P0 BRA `(.L_x_217) ;  /* 0xfffffffc00f08947 */ /* 0x004fea000383ffff */
[----:B------:R-:W-:Y:S05]  /*9c70*/  BRA `(.L_x_218) ;  /* 0xffffff9c00d87947 */ /* 0x000fea000383ffff */
.L_x_69:
[----:B------:R-:W-:-:S07]  /*9c80*/  MOV R0, UR5 ;  /* 0x0000000500007c02 */ /* 0x000fce0008000f00 */
.L_x_219:
[----:B-1----:R1:W2:Y:S02]  /*9c90*/  SYNCS.PHASECHK.TRANS64.TRYWAIT P0, [R0+URZ], R3 ;  /* 0x00000003000075a7 */ /* 0x0022a400080011ff */
[----:B--2---:R-:W-:Y:S05]  /*9ca0*/  @!P0 NANOSLEEP.SYNCS 0x989680 ;  /* 0x009896800000895d */ /* 0x004fea0003900000 */
[----:B------:R-:W2:Y:S02]  /*9cb0*/  @!P0 SYNCS.PHASECHK.TRANS64 P0, [R0+URZ], R3 ;  /* 0x00000003000085a7 */ /* 0x000ea400080010ff */
[----:B--2---:R-:W-:Y:S05]  /*9cc0*/  @!P0 BRA `(.L_x_219) ;  /* 0xfffffffc00f08947 */ /* 0x004fea000383ffff */
[----:B------:R-:W-:Y:S05]  /*9cd0*/  BRA `(.L_x_220) ;  /* 0xffffff9c00e47947 */ /* 0x000fea000383ffff */
.L_x_70:
[----:B------:R-:W-:-:S07]  /*9ce0*/  MOV R0, UR5 ;  /* 0x0000000500007c02 */ /* 0x000fce0008000f00 */
.L_x_221:
[----:B-1----:R1:W2:Y:S02]  /*9cf0*/  SYNCS.PHASECHK.TRANS64.TRYWAIT P0, [R0+URZ], R3 ;  /* 0x00000003000075a7 */ /* 0x0022a400080011ff */
[----:B--2---:R-:W-:Y:S05]  /*9d00*/  @!P0 NANOSLEEP.SYNCS 0x989680 ;  /* 0x009896800000895d */ /* 0x004fea0003900000 */
[----:B------:R-:W2:Y:S02]  /*9d10*/  @!P0 SYNCS.PHASECHK.TRANS64 P0, [R0+URZ], R3 ;  /* 0x00000003000085a7 */ /* 0x000ea400080010ff */
[----:B--2---:R-:W-:Y:S05]  /*9d20*/  @!P0 BRA `(.L_x_221) ;  /* 0xfffffffc00f08947 */ /* 0x004fea000383ffff */
[----:B------:R-:W-:Y:S05]  /*9d30*/  BRA `(.L_x_222) ;  /* 0xffffff9c00f07947 */ /* 0x000fea000383ffff */
.L_x_71:
[----:B------:R-:W-:-:S07]  /*9d40*/  MOV R0, UR5 ;  /* 0x0000000500007c02 */ /* 0x000fce0008000f00 */
.L_x_223:
[----:B-1----:R1:W2:Y:S02]  /*9d50*/  SYNCS.PHASECHK.TRANS64.TRYWAIT P0, [R0+URZ], R3 ;  /* 0x00000003000075a7 */ /* 0x0022a400080011ff */
[----:B--2---:R-:W-:Y:S05]  /*9d60*/  @!P0 NANOSLEEP.SYNCS 0x989680 ;  /* 0x009896800000895d */ /* 0x004fea0003900000 */
[----:B------:R-:W2:Y:S02]  /*9d70*/  @!P0 SYNCS.PHASECHK.TRANS64 P0, [R0+URZ], R3 ;  /* 0x00000003000085a7 */ /* 0x000ea400080010ff */
[----:B--2---:R-:W-:Y:S05]  /*9d80*/  @!P0 BRA `(.L_x_223) ;  /* 0xfffffffc00f08947 */ /* 0x004fea000383ffff */
[----:B------:R-:W-:Y:S05]  /*9d90*/  BRA `(.L_x_224) ;  /* 0xffffff9c00fc7947 */ /* 0x000fea000383ffff */
.L_x_72:
[----:B------:R-:W-:-:S07]  /*9da0*/  MOV R0, UR5 ;  /* 0x0000000500007c02 */ /* 0x000fce0008000f00 */
.L_x_225:
[----:B-1----:R1:W2:Y:S02]  /*9db0*/  SYNCS.PHASECHK.TRANS64.TRYWAIT P0, [R0+URZ], R3 ;  /* 0x00000003000075a7 */ /* 0x0022a400080011ff */
[----:B--2---:R-:W-:Y:S05]  /*9dc0*/  @!P0 NANOSLEEP.SYNCS 0x989680 ;  /* 0x009896800000895d */ /* 0x004fea0003900000 */
[----:B------:R-:W2:Y:S02]  /*9dd0*/  @!P0 SYNCS.PHASECHK.TRANS64 P0, [R0+URZ], R3 ;  /* 0x00000003000085a7 */ /* 0x000ea400080010ff */
[----:B--2---:R-:W-:Y:S05]  /*9de0*/  @!P0 BRA `(.L_x_225) ;  /* 0xfffffffc00f08947 */ /* 0x004fea000383ffff */
[----:B------:R-:W-:Y:S05]  /*9df0*/  BRA `(.L_x_226) ;  /* 0xffffffa000087947 */ /* 0x000fea000383ffff */
.L_x_73:
[----:B------:R-:W-:-:S07]  /*9e00*/  MOV R0, UR5 ;  /* 0x0000000500007c02 */ /* 0x000fce0008000f00 */
.L_x_227:
[----:B-1----:R1:W2:Y:S02]  /*9e10*/  SYNCS.PHASECHK.TRANS64.TRYWAIT P0, [R0+URZ], R3 ;  /* 0x00000003000075a7 */ /* 0x0022a400080011ff */
[----:B--2---:R-:W-:Y:S05]  /*9e20*/  @!P0 NANOSLEEP.SYNCS 0x989680 ;  /* 0x009896800000895d */ /* 0x004fea0003900000 */
[----:B------:R-:W2:Y:S02]  /*9e30*/  @!P0 SYNCS.PHASECHK.TRANS64 P0, [R0+URZ], R3 ;  /* 0x00000003000085a7 */ /* 0x000ea400080010ff */
[----:B--2---:R-:W-:Y:S05]  /*9e40*/  @!P0 BRA `(.L_x_227) ;  /* 0xfffffffc00f08947 */ /* 0x004fea000383ffff */
[----:B------:R-:W-:Y:S05]  /*9e50*/  BRA `(.L_x_228) ;  /* 0xffffffa000147947 */ /* 0x000fea000383ffff */
.L_x_74:
[----:B------:R-:W-:-:S07]  /*9e60*/  MOV R0, UR5 ;  /* 0x0000000500007c02 */ /* 0x000fce0008000f00 */
.L_x_229:
[----:B-1----:R1:W2:Y:S02]  /*9e70*/  SYNCS.PHASECHK.TRANS64.TRYWAIT P0, [R0+URZ], R3 ;  /* 0x00000003000075a7 */ /* 0x0022a400080011ff */
[----:B--2---:R-:W-:Y:S05]  /*9e80*/  @!P0 NANOSLEEP.SYNCS 0x989680 ;  /* 0x009896800000895d */ /* 0x004fea0003900000 */
[----:B------:R-:W2:Y:S02]  /*9e90*/  @!P0 SYNCS.PHASECHK.TRANS64 P0, [R0+URZ], R3 ;  /* 0x00000003000085a7 */ /* 0x000ea400080010ff */
[----:B--2---:R-:W-:Y:S05]  /*9ea0*/  @!P0 BRA `(.L_x_229) ;  /* 0xfffffffc00f08947 */ /* 0x004fea000383ffff */
[----:B------:R-:W-:Y:S05]  /*9eb0*/  BRA `(.L_x_230) ;  /* 0xffffffa000207947 */ /* 0x000fea000383ffff */
.L_x_75:
[----:B------:R-:W-:-:S07]  /*9ec0*/  MOV R0, UR5 ;  /* 0x0000000500007c02 */ /* 0x000fce0008000f00 */
.L_x_231:
[----:B-1----:R1:W2:Y:S02]  /*9ed0*/  SYNCS.PHASECHK.TRANS64.TRYWAIT P0, [R0+URZ], R3 ;  /* 0x00000003000075a7 */ /* 0x0022a400080011ff */
[----:B--2---:R-:W-:Y:S05]  /*9ee0*/  @!P0 NANOSLEEP.SYNCS 0x989680 ;  /* 0x009896800000895d */ /* 0x004fea0003900000 */
[----:B------:R-:W2:Y:S02]  /*9ef0*/  @!P0 SYNCS.PHASECHK.TRANS64 P0, [R0+URZ], R3 ;  /* 0x00000003000085a7 */ /* 0x000ea400080010ff */
[----:B--2---:R-:W-:Y:S05]  /*9f00*/  @!P0 BRA `(.L_x_231) ;  /* 0xfffffffc00f08947 */ /* 0x004fea000383ffff */
[----:B------:R-:W-:Y:S05]  /*9f10*/  BRA `(.L_x_232) ;  /* 0xffffffa0002c7947 */ /* 0x000fea000383ffff */
.L_x_76:
[----:B------:R-:W-:-:S07]  /*9f20*/  MOV R0, UR5 ;  /* 0x0000000500007c02 */ /* 0x000fce0008000f00 */
.L_x_233:
[----:B-1----:R1:W2:Y:S02]  /*9f30*/  SYNCS.PHASECHK.TRANS64.TRYWAIT P0, [R0+URZ], R3 ;  /* 0x00000003000075a7 */ /* 0x0022a400080011ff */
[----:B--2---:R-:W-:Y:S05]  /*9f40*/  @!P0 NANOSLEEP.SYNCS 0x989680 ;  /* 0x009896800000895d */ /* 0x004fea0003900000 */
[----:B------:R-:W2:Y:S02]  /*9f50*/  @!P0 SYNCS.PHASECHK.TRANS64 P0, [R0+URZ], R3 ;  /* 0x00000003000085a7 */ /* 0x000ea400080010ff */
[----:B--2---:R-:W-:Y:S05]  /*9f60*/  @!P0 BRA `(.L_x_233) ;  /* 0xfffffffc00f08947 */ /* 0x004fea000383ffff */
[----:B------:R-:W-:Y:S05]  /*9f70*/  BRA `(.L_x_234) ;  /* 0xffffffa000387947 */ /* 0x000fea000383ffff */
.L_x_77:
[----:B------:R-:W-:-:S07]  /*9f80*/  MOV R0, UR5 ;  /* 0x0000000500007c02 */ /* 0x000fce0008000f00 */
.L_x_235:
[----:B-1----:R1:W2:Y:S02]  /*9f90*/  SYNCS.PHASECHK.TRANS64.TRYWAIT P0, [R0+URZ], R3 ;  /* 0x00000003000075a7 */ /* 0x0022a400080011ff */
[----:B--2---:R-:W-:Y:S05]  /*9fa0*/  @!P0 NANOSLEEP.SYNCS 0x989680 ;  /* 0x009896800000895d */ /* 0x004fea0003900000 */
[----:B------:R-:W2:Y:S02]  /*9fb0*/  @!P0 SYNCS.PHASECHK.TRANS64 P0, [R0+URZ], R3 ;  /* 0x00000003000085a7 */ /* 0x000ea400080010ff */
[----:B--2---:R-:W-:Y:S05]  /*9fc0*/  @!P0 BRA `(.L_x_235) ;  /* 0xfffffffc00f08947 */ /* 0x004fea000383ffff */
[----:B------:R-:W-:Y:S05]  /*9fd0*/  BRA `(.L_x_236) ;  /* 0xffffffa000447947 */ /* 0x000fea000383ffff */
.L_x_80:
[----:B--2---:R2:W3:Y:S02]  /*9fe0*/  SYNCS.PHASECHK.TRANS64.TRYWAIT P0, [R2+URZ+0x2d0], R4 ;  /* 0x0002d004020075a7 */ /* 0x0044e400080011ff */
[----:B---3--:R-:W-:Y:S05]  /*9ff0*/  @!P0 NANOSLEEP.SYNCS 0x989680 ;  /* 0x009896800000895d */ /* 0x008fea0003900000 */
[----:B------:R-:W3:Y:S02]  /*a000*/  @!P0 SYNCS.PHASECHK.TRANS64 P0, [R2+URZ+0x2d0], R4 ;  /* 0x0002d004020085a7 */ /* 0x000ee400080010ff */
[----:B---3--:R-:W-:Y:S05]  /*a010*/  @!P0 BRA `(.L_x_80) ;  /* 0xfffffffc00f08947 */ /* 0x008fea000383ffff */
[----:B------:R-:W-:Y:S05]  /*a020*/  BRA `(.L_x_237) ;  /* 0xffffffa000a87947 */ /* 0x000fea000383ffff */
.L_x_81:
[----:B------:R-:W-:-:S07]  /*a030*/  MOV R2, UR4 ;  /* 0x0000000400027c02 */ /* 0x000fce0008000f00 */
.L_x_238:
[----:B--2---:R2:W3:Y:S02]  /*a040*/  SYNCS.PHASECHK.TRANS64.TRYWAIT P0, [R2+URZ+0x280], R5 ;  /* 0x00028005020075a7 */ /* 0x0044e400080011ff */
[----:B---3--:R-:W-:Y:S05]  /*a050*/  @!P0 NANOSLEEP.SYNCS 0x989680 ;  /* 0x009896800000895d */ /* 0x008fea0003900000 */
[----:B------:R-:W3:Y:S02]  /*a060*/  @!P0 SYNCS.PHASECHK.TRANS64 P0, [R2+URZ+0x280], R5 ;  /* 0x00028005020085a7 */ /* 0x000ee400080010ff */
[----:B---3--:R-:W-:Y:S05]  /*a070*/  @!P0 BRA `(.L_x_238) ;  /* 0xfffffffc00f08947 */ /* 0x008fea000383ffff */
[----:B------:R-:W-:Y:S05]  /*a080*/  BRA `(.L_x_239) ;  /* 0xffffffa000b87947 */ /* 0x000fea000383ffff */
.L_x_82:
[----:B--2---:R2:W3:Y:S02]  /*a090*/  SYNCS.PHASECHK.TRANS64.TRYWAIT P1, [R2+URZ+0x270], R4 ;  /* 0x00027004020075a7 */ /* 0x0044e400080211ff */
[----:B---3--:R-:W-:Y:S05]  /*a0a0*/  @!P1 NANOSLEEP.SYNCS 0x989680 ;  /* 0x009896800000995d */ /* 0x008fea0003900000 */
[----:B------:R-:W3:Y:S02]  /*a0b0*/  @!P1 SYNCS.PHASECHK.TRANS64 P1, [R2+URZ+0x270], R4 ;  /* 0x00027004020095a7 */ /* 0x000ee400080210ff */
[----:B---3--:R-:W-:Y:S05]  /*a0c0*/  @!P1 BRA `(.L_x_82) ;  /* 0xfffffffc00f09947 */ /* 0x008fea000383ffff */
[----:B------:R-:W-:Y:S05]  /*a0d0*/  BRA `(.L_x_240) ;  /* 0xffffffa000e87947 */ /* 0x000fea000383ffff */
.L_x_85:
[----:B------:R-:W-:-:S07]  /*a0e0*/  MOV R0, UR4 ;  /* 0x0000000400007c02 */ /* 0x000fce0008000f00 */
.L_x_241:
[----:B--2---:R2:W3:Y:S02]  /*a0f0*/  SYNCS.PHASECHK.TRANS64.TRYWAIT P0, [R0+URZ+0x280], R2 ;  /* 0x00028002000075a7 */ /* 0x0044e400080011ff */
[----:B---3--:R-:W-:Y:S05]  /*a100*/  @!P0 NANOSLEEP.SYNCS 0x989680 ;  /* 0x009896800000895d */ /* 0x008fea0003900000 */
[----:B------:R-:W3:Y:S02]  /*a110*/  @!P0 SYNCS.PHASECHK.TRANS64 P0, [R0+URZ+0x280], R2 ;  /* 0x00028002000085a7 */ /* 0x000ee400080010ff */
[----:B---3--:R-:W-:Y:S05]  /*a120*/  @!P0 BRA `(.L_x_241) ;  /* 0xfffffffc00f08947 */ /* 0x008fea000383ffff */
[----:B------:R-:W-:Y:S05]  /*a130*/  BRA `(.L_x_84) ;  /* 0xffffffa4003c7947 */ /* 0x000fea000383ffff */
.L_x_94:
[----:B--2---:R-:W-:-:S04]  /*a140*/  MOV R5, UR5 ;  /* 0x0000000500057c02 */ /* 0x004fc80008000f00 */
[----:B------:R2:W3:Y:S03]  /*a150*/  SYNCS.PHASECHK.TRANS64.TRYWAIT P0, [R5+URZ+0x8], R6 ;  /* 0x00000806050075a7 */ /* 0x0004e600080011ff */
[----:B---3--:R-:W-:Y:S05]  /*a160*/  @!P0 NANOSLEEP.SYNCS 0x989680 ;  /* 0x009896800000895d */ /* 0x008fea0003900000 */
[----:B------:R-:W3:Y:S02]  /*a170*/  @!P0 SYNCS.PHASECHK.TRANS64 P0, [R5+URZ+0x8], R6 ;  /* 0x00000806050085a7 */ /* 0x000ee400080010ff */
[----:B---3--:R-:W-:Y:S05]  /*a180*/  @!P0 BRA `(.L_x_94) ;  /* 0xfffffffc00ec8947 */ /* 0x008fea000383ffff */
[----:B------:R-:W-:Y:S05]  /*a190*/  BRA `(.L_x_93) ;  /* 0xffffffa400f47947 */ /* 0x000fea000383ffff */
.L_x_96:
[----:B------:R-:W-:Y:S01]  /*a1a0*/  BSSY B0, `(.L_x_242) ;  /* 0x0000006000007945 */ /* 0x000fe20003800000 */
[----:B------:R-:W-:-:S07]  /*a1b0*/  MOV R15, 0xffffffff ;  /* 0xffffffff000f7802 */ /* 0x000fce0000000f00 */
[----:B-12--5:R-:W-:Y:S05]  /*a1c0*/  WARPSYNC.COLLECTIVE R15, `(.L_x_243) ;  /* 0x000000000f0c7348 */ /* 0x026fea0003c00000 */
[----:B------:R-:W-:Y:S02]  /*a1d0*/  ELECT P6, UR79, PT ;  /* 0x00000000004f782f */ /* 0x000fe400038c0000 */
[----:B------:R-:W-:Y:S01]  /*a1e0*/  MOV R14, UR79 ;  /* 0x0000004f000e7c02 */ /* 0x000fe20008000f00 */
[----:B-12--5:R-:W-:Y:S10]  /*a1f0*/  ENDCOLLECTIVE ;  /* 0x000000000000791b */ /* 0x026ff40003800000 */
.L_x_243:
[----:B------:R-:W-:Y:S05]  /*a200*/  BSYNC B0 ;  /* 0x0000000000007941 */ /* 0x000fea0003800000 */
.L_x_242:
[----:B------:R-:W-:Y:S05]  /*a210*/  BRA `(.L_x_244) ;  /* 0xffffffa800247947 */ /* 0x000fea000383ffff */
.L_x_98:
[----:B--2---:R-:W-:-:S04]  /*a220*/  MOV R0, UR5 ;  /* 0x0000000500007c02 */ /* 0x004fc80008000f00 */
[----:B------:R2:W3:Y:S03]  /*a230*/  SYNCS.PHASECHK.TRANS64.TRYWAIT P0, [R0+URZ+0x8], R4 ;  /* 0x00000804000075a7 */ /* 0x0004e600080011ff */
[----:B---3--:R-:W-:Y:S05]  /*a240*/  @!P0 NANOSLEEP.SYNCS 0x989680 ;  /* 0x009896800000895d */ /* 0x008fea0003900000 */
[----:B------:R-:W3:Y:S02]  /*a250*/  @!P0 SYNCS.PHASECHK.TRANS64 P0, [R0+URZ+0x8], R4 ;  /* 0x00000804000085a7 */ /* 0x000ee400080010ff */
[----:B---3--:R-:W-:Y:S05]  /*a260*/  @!P0 BRA `(.L_x_98) ;  /* 0xfffffffc00ec8947 */ /* 0x008fea000383ffff */
[----:B------:R-:W-:Y:S05]  /*a270*/  BRA `(.L_x_97) ;  /* 0xffffffa800287947 */ /* 0x000fea000383ffff */
.L_x_99:
[----:B-1----:R1:W2:Y:S02]  /*a280*/  SYNCS.PHASECHK.TRANS64.TRYWAIT P0, [R0+URZ+0x270], R4 ;  /* 0x00027004000075a7 */ /* 0x0022a400080011ff */
[----:B--2---:R-:W-:Y:S05]  /*a290*/  @!P0 NANOSLEEP.SYNCS 0x989680 ;  /* 0x009896800000895d */ /* 0x004fea0003900000 */
[----:B------:R-:W2:Y:S02]  /*a2a0*/  @!P0 SYNCS.PHASECHK.TRANS64 P0, [R0+URZ+0x270], R4 ;  /* 0x00027004000085a7 */ /* 0x000ea400080010ff */
[----:B--2---:R-:W-:Y:S05]  /*a2b0*/  @!P0 BRA `(.L_x_99) ;  /* 0xfffffffc00f08947 */ /* 0x004fea000383ffff */
[----:B------:R-:W-:Y:S05]  /*a2c0*/  BRA `(.L_x_245) ;  /* 0xffffffac00047947 */ /* 0x000fea000383ffff */
.L_x_101:
[----:B------:R-:W-:-:S07]  /*a2d0*/  MOV R0, UR23 ;  /* 0x0000001700007c02 */ /* 0x000fce0008000f00 */
.L_x_246:
[----:B-1----:R1:W2:Y:S02]  /*a2e0*/  SYNCS.PHASECHK.TRANS64.TRYWAIT P0, [R0+URZ+0x2b0], R4 ;  /* 0x0002b004000075a7 */ /* 0x0022a400080011ff */
[----:B--2---:R-:W-:Y:S05]  /*a2f0*/  @!P0 NANOSLEEP.SYNCS 0x989680 ;  /* 0x009896800000895d */ /* 0x004fea0003900000 */
[----:B------:R-:W2:Y:S02]  /*a300*/  @!P0 SYNCS.PHASECHK.TRANS64 P0, [R0+URZ+0x2b0], R4 ;  /* 0x0002b004000085a7 */ /* 0x000ea400080010ff */
[----:B--2---:R-:W-:Y:S05]  /*a310*/  @!P0 BRA `(.L_x_246) ;  /* 0xfffffffc00f08947 */ /* 0x004fea000383ffff */
[----:B------:R-:W-:Y:S05]  /*a320*/  BRA `(.L_x_247) ;  /* 0xffffffac00507947 */ /* 0x000fea000383ffff */
.L_x_104:
[----:B------:R-:W-:Y:S07]  /*a330*/  MOV R0, UR5 ;  /* 0x0000000500007c02 */ /* 0x000fee0008000f00 */
.L_x_248:
[----:B-1----:R1:W2:Y:S02]  /*a340*/  SYNCS.PHASECHK.TRANS64.TRYWAIT P0, [R0+URZ], R4 ;  /* 0x00000004000075a7 */ /* 0x0022a400080011ff */
[----:B--2---:R-:W-:Y:S05]  /*a350*/  @!P0 NANOSLEEP.SYNCS 0x989680 ;  /* 0x009896800000895d */ /* 0x004fea0003900000 */
[----:B------:R-:W2:Y:S02]  /*a360*/  @!P0 SYNCS.PHASECHK.TRANS64 P0, [R0+URZ], R4 ;  /* 0x00000004000085a7 */ /* 0x000ea400080010ff */
[----:B--2---:R-:W-:Y:S05]  /*a370*/  @!P0 BRA `(.L_x_248) ;  /* 0xfffffffc00f08947 */ /* 0x004fea000383ffff */
[----:B------:R-:W-:Y:S05]  /*a380*/  BRA `(.L_x_103) ;  /* 0xffffffac00647947 */ /* 0x000fea000383ffff */
.L_x_108:
[----:B-1----:R-:W-:-:S07]  /*a390*/  MOV R0, UR4 ;  /* 0x0000000400007c02 */ /* 0x002fce0008000f00 */
.L_x_249:
[----:B-1----:R1:W2:Y:S02]  /*a3a0*/  SYNCS.PHASECHK.TRANS64.TRYWAIT P0, [R0+URZ], R2 ;  /* 0x00000002000075a7 */ /* 0x0022a400080011ff */
[----:B--2---:R-:W-:Y:S05]  /*a3b0*/  @!P0 NANOSLEEP.SYNCS 0x989680 ;  /* 0x009896800000895d */ /* 0x004fea0003900000 */
[----:B------:R-:W2:Y:S02]  /*a3c0*/  @!P0 SYNCS.PHASECHK.TRANS64 P0, [R0+URZ], R2 ;  /* 0x00000002000085a7 */ /* 0x000ea400080010ff */
[----:B--2---:R-:W-:Y:S05]  /*a3d0*/  @!P0 BRA `(.L_x_249) ;  /* 0xfffffffc00f08947 */ /* 0x004fea000383ffff */
[----:B------:R-:W-:Y:S05]  /*a3e0*/  BRA `(.L_x_250) ;  /* 0xffffffb000307947 */ /* 0x000fea000383ffff */
.L_x_109:
[----:B------:R-:W-:-:S07]  /*a3f0*/  MOV R0, UR5 ;  /* 0x0000000500007c02 */ /* 0x000fce0008000f00 */
.L_x_251:
[----:B-1----:R1:W2:Y:S02]  /*a400*/  SYNCS.PHASECHK.TRANS64.TRYWAIT P0, [R0+URZ], R3 ;  /* 0x00000003000075a7 */ /* 0x0022a400080011ff */
[----:B--2---:R-:W-:Y:S05]  /*a410*/  @!P0 NANOSLEEP.SYNCS 0x989680 ;  /* 0x009896800000895d */ /* 0x004fea0003900000 */
[----:B------:R-:W2:Y:S02]  /*a420*/  @!P0 SYNCS.PHASECHK.TRANS64 P0, [R0+URZ], R3 ;  /* 0x00000003000085a7 */ /* 0x000ea400080010ff */
[----:B--2---:R-:W-:Y:S05]  /*a430*/  @!P0 BRA `(.L_x_251) ;  /* 0xfffffffc00f08947 */ /* 0x004fea000383ffff */
[----:B------:R-:W-:Y:S05]  /*a440*/  BRA `(.L_x_252) ;  /* 0xffffffb0003c7947 */ /* 0x000fea000383ffff */
.L_x_110:
[----:B------:R-:W-:-:S07]  /*a450*/  MOV R0, UR5 ;  /* 0x0000000500007c02 */ /* 0x000fce0008000f00 */
.L_x_253:
[----:B-1----:R1:W2:Y:S02]  /*a460*/  SYNCS.PHASECHK.TRANS64.TRYWAIT P0, [R0+URZ], R3 ;  /* 0x00000003000075a7 */ /* 0x0022a400080011ff */
[----:B--2---:R-:W-:Y:S05]  /*a470*/  @!P0 NANOSLEEP.SYNCS 0x989680 ;  /* 0x009896800000895d */ /* 0x004fea0003900000 */
[----:B------:R-:W2:Y:S02]  /*a480*/  @!P0 SYNCS.PHASECHK.TRANS64 P0, [R0+URZ], R3 ;  /* 0x00000003000085a7 */ /* 0x000ea400080010ff */
[----:B--2---:R-:W-:Y:S05]  /*a490*/  @!P0 BRA `(.L_x_253) ;  /* 0xfffffffc00f08947 */ /* 0x004fea000383ffff */
[----:B------:R-:W-:Y:S05]  /*a4a0*/  BRA `(.L_x_254) ;  /* 0xffffffb000487947 */ /* 0x000fea000383ffff */
.L_x_113:
[----:B------:R-:W-:-:S07]  /*a4b0*/  MOV R0, UR17 ;  /* 0x0000001100007c02 */ /* 0x000fce0008000f00 */
.L_x_255:
[----:B-1----:R1:W2:Y:S02]  /*a4c0*/  SYNCS.PHASECHK.TRANS64.TRYWAIT P1, [R0+URZ+0x2f0], R2 ;  /* 0x0002f002000075a7 */ /* 0x0022a400080211ff */
[----:B--2---:R-:W-:Y:S05]  /*a4d0*/  @!P1 NANOSLEEP.SYNCS 0x989680 ;  /* 0x009896800000995d */ /* 0x004fea0003900000 */
[----:B------:R-:W2:Y:S02]  /*a4e0*/  @!P1 SYNCS.PHASECHK.TRANS64 P1, [R0+URZ+0x2f0], R2 ;  /* 0x0002f002000095a7 */ /* 0x000ea400080210ff */
[----:B--2---:R-:W-:Y:S05]  /*a4f0*/  @!P1 BRA `(.L_x_255) ;  /* 0xfffffffc00f09947 */ /* 0x004fea000383ffff */
[----:B------:R-:W-:Y:S05]  /*a500*/  BRA `(.L_x_256) ;  /* 0xffffffb000947947 */ /* 0x000fea000383ffff */
.L_x_118:
[----:B--2---:R2:W3:Y:S02]  /*a510*/  SYNCS.PHASECHK.TRANS64.TRYWAIT P0, [R12+URZ+0x270], R0 ;  /* 0x000270000c0075a7 */ /* 0x0044e400080011ff */
[----:B---3--:R-:W-:Y:S05]  /*a520*/  @!P0 NANOSLEEP.SYNCS 0x989680 ;  /* 0x009896800000895d */ /* 0x008fea0003900000 */
[----:B------:R-:W3:Y:S02]  /*a530*/  @!P0 SYNCS.PHASECHK.TRANS64 P0, [R12+URZ+0x270], R0 ;  /* 0x000270000c0085a7 */ /* 0x000ee400080010ff */
[----:B---3--:R-:W-:Y:S05]  /*a540*/  @!P0 BRA `(.L_x_118) ;  /* 0xfffffffc00f08947 */ /* 0x008fea000383ffff */
[----:B------:R-:W-:Y:S05]  /*a550*/  BRA `(.L_x_257) ;  /* 0xffffffb400b07947 */ /* 0x000fea000383ffff */
.L_x_121:
[----:B-1----:R-:W-:Y:S07]  /*a560*/  MOV R0, UR29 ;  /* 0x0000001d00007c02 */ /* 0x002fee0008000f00 */
.L_x_258:
[----:B-1----:R1:W2:Y:S02]  /*a570*/  SYNCS.PHASECHK.TRANS64.TRYWAIT P2, [R0+URZ+0x268], R6 ;  /* 0x00026806000075a7 */ /* 0x0022a400080411ff */
[----:B--2---:R-:W-:Y:S05]  /*a580*/  @!P2 NANOSLEEP.SYNCS 0x989680 ;  /* 0x009896800000a95d */ /* 0x004fea0003900000 */
[----:B------:R-:W2:Y:S02]  /*a590*/  @!P2 SYNCS.PHASECHK.TRANS64 P2, [R0+URZ+0x268], R6 ;  /* 0x000268060000a5a7 */ /* 0x000ea400080410ff */
[----:B--2---:R-:W-:Y:S05]  /*a5a0*/  @!P2 BRA `(.L_x_258) ;  /* 0xfffffffc00f0a947 */ /* 0x004fea000383ffff */
[----:B------:R-:W-:Y:S05]  /*a5b0*/  BRA `(.L_x_120) ;  /* 0xffffffbc00147947 */ /* 0x000fea000383ffff */
.L_x_124:
[----:B------:R-:W-:Y:S07]  /*a5c0*/  MOV R0, UR4 ;  /* 0x0000000400007c02 */ /* 0x000fee0008000f00 */
.L_x_259:
[----:B-1----:R1:W2:Y:S02]  /*a5d0*/  SYNCS.PHASECHK.TRANS64.TRYWAIT P0, [R0+URZ+0x248], R9 ;  /* 0x00024809000075a7 */ /* 0x0022a400080011ff */
[----:B--2---:R-:W-:Y:S05]  /*a5e0*/  @!P0 NANOSLEEP.SYNCS 0x989680 ;  /* 0x009896800000895d */ /* 0x004fea0003900000 */
[----:B------:R-:W2:Y:S02]  /*a5f0*/  @!P0 SYNCS.PHASECHK.TRANS64 P0, [R0+URZ+0x248], R9 ;  /* 0x00024809000085a7 */ /* 0x000ea400080010ff */
[----:B--2---:R-:W-:Y:S05]  /*a600*/  @!P0 BRA `(.L_x_259) ;  /* 0xfffffffc00f08947 */ /* 0x004fea000383ffff */
[----:B------:R-:W-:Y:S05]  /*a610*/  BRA `(.L_x_260) ;  /* 0xffffffbc00747947 */ /* 0x000fea000383ffff */
.L_x_125:
[----:B------:R-:W-:Y:S07]  /*a620*/  MOV R0, UR5 ;  /* 0x0000000500007c02 */ /* 0x000fee0008000f00 */
.L_x_261:
[----:B-1----:R1:W2:Y:S02]  /*a630*/  SYNCS.PHASECHK.TRANS64.TRYWAIT P0, [R0+URZ+0x248], R6 ;  /* 0x00024806000075a7 */ /* 0x0022a400080011ff */
[----:B--2---:R-:W-:Y:S05]  /*a640*/  @!P0 NANOSLEEP.SYNCS 0x989680 ;  /* 0x009896800000895d */ /* 0x004fea0003900000 */
[----:B------:R-:W2:Y:S02]  /*a650*/  @!P0 SYNCS.PHASECHK.TRANS64 P0, [R0+URZ+0x248], R6 ;  /* 0x00024806000085a7 */ /* 0x000ea400080010ff */
[----:B--2---:R-:W-:Y:S05]  /*a660*/  @!P0 BRA `(.L_x_261) ;  /* 0xfffffffc00f08947 */ /* 0x004fea000383ffff */
[----:B------:R-:W-:Y:S05]  /*a670*/  BRA `(.L_x_262) ;  /* 0xffffffbc00f07947 */ /* 0x000fea000383ffff */
.L_x_127:
[----:B------:R-:W-:-:S07]  /*a680*/  MOV R0, UR4 ;  /* 0x0000000400007c02 */ /* 0x000fce0008000f00 */
.L_x_263:
[----:B-1----:R1:W2:Y:S02]  /*a690*/  SYNCS.PHASECHK.TRANS64.TRYWAIT P0, [R0+URZ], R2 ;  /* 0x00000002000075a7 */ /* 0x0022a400080011ff */
[----:B--2---:R-:W-:Y:S05]  /*a6a0*/  @!P0 NANOSLEEP.SYNCS 0x989680 ;  /* 0x009896800000895d */ /* 0x004fea0003900000 */
[----:B------:R-:W2:Y:S02]  /*a6b0*/  @!P0 SYNCS.PHASECHK.TRANS64 P0, [R0+URZ], R2 ;  /* 0x00000002000085a7 */ /* 0x000ea400080010ff */
[----:B--2---:R-:W-:Y:S05]  /*a6c0*/  @!P0 BRA `(.L_x_263) ;  /* 0xfffffffc00f08947 */ /* 0x004fea000383ffff */
[----:B------:R-:W-:Y:S05]  /*a6d0*/  BRA `(.L_x_264) ;  /* 0xffffffc000a47947 */ /* 0x000fea000383ffff */
.L_x_128:
[----:B------:R-:W-:-:S07]  /*a6e0*/  MOV R0, UR5 ;  /* 0x0000000500007c02 */ /* 0x000fce0008000f00 */
.L_x_265:
[----:B-1----:R1:W2:Y:S02]  /*a6f0*/  SYNCS.PHASECHK.TRANS64.TRYWAIT P0, [R0+URZ], R2 ;  /* 0x00000002000075a7 */ /* 0x0022a400080011ff */
[----:B--2---:R-:W-:Y:S05]  /*a700*/  @!P0 NANOSLEEP.SYNCS 0x989680 ;  /* 0x009896800000895d */ /* 0x004fea0003900000 */
[----:B------:R-:W2:Y:S02]  /*a710*/  @!P0 SYNCS.PHASECHK.TRANS64 P0, [R0+URZ], R2 ;  /* 0x00000002000085a7 */ /* 0x000ea400080010ff */
[----:B--2---:R-:W-:Y:S05]  /*a720*/  @!P0 BRA `(.L_x_265) ;  /* 0xfffffffc00f08947 */ /* 0x004fea000383ffff */
[----:B------:R-:W-:Y:S05]  /*a730*/  BRA `(.L_x_266) ;  /* 0xffffffc000b07947 */ /* 0x000fea000383ffff */
.L_x_130:
[----:B--2---:R2:W3:Y:S02]  /*a740*/  SYNCS.PHASECHK.TRANS64.TRYWAIT P0, [R3+URZ+0x270], R0 ;  /* 0x00027000030075a7 */ /* 0x0044e400080011ff */
[----:B---3--:R-:W-:Y:S05]  /*a750*/  @!P0 NANOSLEEP.SYNCS 0x989680 ;  /* 0x009896800000895d */ /* 0x008fea0003900000 */
[----:B------:R-:W3:Y:S02]  /*a760*/  @!P0 SYNCS.PHASECHK.TRANS64 P0, [R3+URZ+0x270], R0 ;  /* 0x00027000030085a7 */ /* 0x000ee400080010ff */
[----:B---3--:R-:W-:Y:S05]  /*a770*/  @!P0 BRA `(.L_x_130) ;  /* 0xfffffffc00f08947 */ /* 0x008fea000383ffff */
[----:B------:R-:W-:Y:S05]  /*a780*/  BRA `(.L_x_267) ;  /* 0xffffffc400947947 */ /* 0x000fea000383ffff */
.L_x_140:
[----:B-1----:R1:W2:Y:S02]  /*a790*/  SYNCS.PHASECHK.TRANS64.TRYWAIT P0, [R0+URZ+0x230], R3 ;  /* 0x00023003000075a7 */ /* 0x0022a400080011ff */
[----:B--2---:R-:W-:Y:S05]  /*a7a0*/  @!P0 NANOSLEEP.SYNCS 0x989680 ;  /* 0x009896800000895d */ /* 0x004fea0003900000 */
[----:B------:R-:W2:Y:S02]  /*a7b0*/  @!P0 SYNCS.PHASECHK.TRANS64 P0, [R0+URZ+0x230], R3 ;  /* 0x00023003000085a7 */ /* 0x000ea400080010ff */
[----:B--2---:R-:W-:Y:S05]  /*a7c0*/  @!P0 BRA `(.L_x_140) ;  /* 0xfffffffc00f08947 */ /* 0x004fea000383ffff */
[----:B------:R-:W-:Y:S05]  /*a7d0*/  BRA `(.L_x_139) ;  /* 0xffffffd000f87947 */ /* 0x000fea000383ffff */
.L_x_142:
[----:B-1----:R1:W3:Y:S02]  /*a7e0*/  SYNCS.PHASECHK.TRANS64.TRYWAIT P1, [R54+URZ+0x290], R2 ;  /* 0x00029002360075a7 */ /* 0x0022e400080211ff */
[----:B---3--:R-:W-:Y:S05]  /*a7f0*/  @!P1 NANOSLEEP.SYNCS 0x989680 ;  /* 0x009896800000995d */ /* 0x008fea0003900000 */
[----:B------:R-:W3:Y:S02]  /*a800*/  @!P1 SYNCS.PHASECHK.TRANS64 P1, [R54+URZ+0x290], R2 ;  /* 0x00029002360095a7 */ /* 0x000ee400080210ff */
[----:B---3--:R-:W-:Y:S05]  /*a810*/  @!P1 BRA `(.L_x_142) ;  /* 0xfffffffc00f09947 */ /* 0x008fea000383ffff */
[----:B------:R-:W-:Y:S05]  /*a820*/  BRA `(.L_x_141) ;  /* 0xffffffd400287947 */ /* 0x000fea000383ffff */
.L_x_153:
[----:B-1----:R1:W2:Y:S02]  /*a830*/  SYNCS.PHASECHK.TRANS64.TRYWAIT P0, [R3+URZ+0x230], R67 ;  /* 0x00023043030075a7 */ /* 0x0022a400080011ff */
[----:B--2---:R-:W-:Y:S05]  /*a840*/  @!P0 NANOSLEEP.SYNCS 0x989680 ;  /* 0x009896800000895d */ /* 0x004fea0003900000 */
[----:B------:R-:W2:Y:S02]  /*a850*/  @!P0 SYNCS.PHASECHK.TRANS64 P0, [R3+URZ+0x230], R67 ;  /* 0x00023043030085a7 */ /* 0x000ea400080010ff */
[----:B--2---:R-:W-:Y:S05]  /*a860*/  @!P0 BRA `(.L_x_153) ;  /* 0xfffffffc00f08947 */ /* 0x004fea000383ffff */
[----:B------:R-:W-:Y:S05]  /*a870*/  BRA `(.L_x_152) ;  /* 0xffffffdc00507947 */ /* 0x000fea000383ffff */
        .weak           $__internal_0_$__cuda_sm10x_tcgen05_guardrail_trap_col_being_dealloced_not_returned_by_alloc
        .type           $__internal_0_$__cuda_sm10x_tcgen05_guardrail_trap_col_being_dealloced_not_returned_by_alloc,@function
        .size           $__internal_0_$__cuda_sm10x_tcgen05_guardrail_trap_col_being_dealloced_not_returned_by_alloc,($__internal_1_$__cuda_sm10x_tcgen05_guardrail_trap_phase_invalid_during_alloc - $__internal_0_$__cuda_sm10x_tcgen05_guardrail_trap_col_being_dealloced_not_returned_by_alloc)
$__internal_0_$__cuda_sm10x_tcgen05_guardrail_trap_col_being_dealloced_not_returned_by_alloc:
[----:B------:R-:W-:Y:S05]  /*a880*/  BPT.TRAP 0x1 ;  /* 0x000000040000795c */ /* 0x000fea0000300000 */
[----:B------:R-:W-:-:S04]  /*a890*/  HFMA2 R3, -RZ, RZ, 0, 0 ;  /* 0x00000000ff037431 */ /* 0x000fc800000001ff */
[----:B------:R-:W-:Y:S05]  /*a8a0*/  RET.REL.NODEC R2 `(_ZN7cutlass13device_kernelINS_4gemm6kernel13GemmUniversalIN4cute5tupleIJiiiiEEENS1_10collective13CollectiveMmaINS1_35MainloopSm100TmaUmmaWarpSpecializedILi35ELi2ELi4ENS5_IJNS4_1CILi2EEENSA_ILi4EEENSA_ILi1EEEEEEEENS5_IJNSA_ILi128EEENSA_ILi64EEENSA_ILi32EEEEEENS_10bfloat16_tENS5_IJlSD_lEEESK_SL_NS4_8TiledMMAINS4_8MMA_AtomIJNS4_26SM100_MMA_F16BF16_2x1SM_SSISK_SK_fLi128ELi64ELNS4_4UMMA5MajorE0ELSQ_0ELNSP_7ScaleInE0ELSR_0EEEEEENS4_6LayoutINS5_IJSD_SD_SD_EEENS5_IJNSA_ILi0EEESW_SW_EEEEENS5_IJNS4_10UnderscoreESZ_SZ_EEEEENS4_28SM100_TMA_2SM_LOAD_MULTICASTENS4_14ComposedLayoutINS4_7SwizzleILi2ELi4ELi3EEENS4_18smem_ptr_flag_bitsILi16EEENSU_INS5_IJNSA_ILi8EEESI_EEENS5_IJSI_SD_EEEEEEEvNS4_8identityENS4_18SM100_TMA_2SM_LOADES1C_vS1D_EENS_8epilogue10collective18CollectiveEpilogueINS1G_23Sm100TmaWarpSpecializedILi3ELi2ELi16ELb1ELb0EEEJNS5_IJSH_SH_SI_EEENS5_IJNSU_ISH_SD_EENSU_INS5_IJNSA_ILi16EEESB_EEENS5_IJSD_SI_EEEEEEEESK_SL_SK_SL_NS1G_6fusion15FusionCallbacksIS1K_NS1S_17LinearCombinationISK_fSK_fLNS_15FloatRoundStyleE2EEES1L_S1R_JEEENS4_5SM1004TMEM4LOAD26SM100_TMEM_LOAD_32dp32b16xENS4_13SM90_TMA_LOADENS13_INS14_ILi1ELi4ELi3EEES17_NSU_INS5_IJS18_S1N_EEENS5_IJS1N_SD_EEEEEEENS4_39AutoVectorizingCopyWithAssumedAlignmentILi128EEENS4_14SM90_TMA_STOREES27_S29_S29_EEEvvEEEEvNT_6ParamsE) ;  /* 0xffffff5402d47950 */ /* 0x000fea0003c3ffff */
        .weak           $__internal_1_$__cuda_sm10x_tcgen05_guardrail_trap_phase_invalid_during_alloc
        .type           $__internal_1_$__cuda_sm10x_tcgen05_guardrail_trap_phase_invalid_during_alloc,@function
        .size           $__internal_1_$__cuda_sm10x_tcgen05_guardrail_trap_phase_invalid_during_alloc,($__internal_2_$__cuda_sm10x_tcgen05_guardrail_trap_unallocated_columns_being_dealloced - $__internal_1_$__cuda_sm10x_tcgen05_guardrail_trap_phase_invalid_during_alloc)
$__internal_1_$__cuda_sm10x_tcgen05_guardrail_trap_phase_invalid_during_alloc:
[----:B------:R-:W-:Y:S05]  /*a8b0*/  BPT.TRAP 0x1 ;  /* 0x000000040000795c */ /* 0x000fea0000300000 */
[----:B------:R-:W-:-:S04]  /*a8c0*/  MOV R5, 0x0 ;  /* 0x0000000000057802 */ /* 0x000fc80000000f00 */
[----:B------:R-:W-:Y:S05]  /*a8d0*/  RET.REL.NODEC R4 `(_ZN7cutlass13device_kernelINS_4gemm6kernel13GemmUniversalIN4cute5tupleIJiiiiEEENS1_10collective13CollectiveMmaINS1_35MainloopSm100TmaUmmaWarpSpecializedILi35ELi2ELi4ENS5_IJNS4_1CILi2EEENSA_ILi4EEENSA_ILi1EEEEEEEENS5_IJNSA_ILi128EEENSA_ILi64EEENSA_ILi32EEEEEENS_10bfloat16_tENS5_IJlSD_lEEESK_SL_NS4_8TiledMMAINS4_8MMA_AtomIJNS4_26SM100_MMA_F16BF16_2x1SM_SSISK_SK_fLi128ELi64ELNS4_4UMMA5MajorE0ELSQ_0ELNSP_7ScaleInE0ELSR_0EEEEEENS4_6LayoutINS5_IJSD_SD_SD_EEENS5_IJNSA_ILi0EEESW_SW_EEEEENS5_IJNS4_10UnderscoreESZ_SZ_EEEEENS4_28SM100_TMA_2SM_LOAD_MULTICASTENS4_14ComposedLayoutINS4_7SwizzleILi2ELi4ELi3EEENS4_18smem_ptr_flag_bitsILi16EEENSU_INS5_IJNSA_ILi8EEESI_EEENS5_IJSI_SD_EEEEEEEvNS4_8identityENS4_18SM100_TMA_2SM_LOADES1C_vS1D_EENS_8epilogue10collective18CollectiveEpilogueINS1G_23Sm100TmaWarpSpecializedILi3ELi2ELi16ELb1ELb0EEEJNS5_IJSH_SH_SI_EEENS5_IJNSU_ISH_SD_EENSU_INS5_IJNSA_ILi16EEESB_EEENS5_IJSD_SI_EEEEEEEESK_SL_SK_SL_NS1G_6fusion15FusionCallbacksIS1K_NS1S_17LinearCombinationISK_fSK_fLNS_15FloatRoundStyleE2EEES1L_S1R_JEEENS4_5SM1004TMEM4LOAD26SM100_TMEM_LOAD_32dp32b16xENS4_13SM90_TMA_LOADENS13_INS14_ILi1ELi4ELi3EEES17_NSU_INS5_IJS18_S1N_EEENS5_IJS1N_SD_EEEEEEENS4_39AutoVectorizingCopyWithAssumedAlignmentILi128EEENS4_14SM90_TMA_STOREES27_S29_S29_EEEvvEEEEvNT_6ParamsE) ;  /* 0xffffff5404c87950 */ /* 0x000fea0003c3ffff */
        .weak           $__internal_2_$__cuda_sm10x_tcgen05_guardrail_trap_unallocated_columns_being_dealloced
        .type           $__internal_2_$__cuda_sm10x_tcgen05_guardrail_trap_unallocated_columns_being_dealloced,@function
        .size           $__internal_2_$__cuda_sm10x_tcgen05_guardrail_trap_unallocated_columns_being_dealloced,(.L_x_269 - $__internal_2_$__cuda_sm10x_tcgen05_guardrail_trap_unallocated_columns_being_dealloced)
$__internal_2_$__cuda_sm10x_tcgen05_guardrail_trap_unallocated_columns_being_dealloced:
[----:B------:R-:W-:Y:S05]  /*a8e0*/  BPT.TRAP 0x1 ;  /* 0x000000040000795c */ /* 0x000fea0000300000 */
[----:B------:R-:W-:-:S04]  /*a8f0*/  HFMA2 R3, -RZ, RZ, 0, 0 ;  /* 0x00000000ff037431 */ /* 0x000fc800000001ff */
[----:B------:R-:W-:Y:S05]  /*a900*/  RET.REL.NODEC R2 `(_ZN7cutlass13device_kernelINS_4gemm6kernel13GemmUniversalIN4cute5tupleIJiiiiEEENS1_10collective13CollectiveMmaINS1_35MainloopSm100TmaUmmaWarpSpecializedILi35ELi2ELi4ENS5_IJNS4_1CILi2EEENSA_ILi4EEENSA_ILi1EEEEEEEENS5_IJNSA_ILi128EEENSA_ILi64EEENSA_ILi32EEEEEENS_10bfloat16_tENS5_IJlSD_lEEESK_SL_NS4_8TiledMMAINS4_8MMA_AtomIJNS4_26SM100_MMA_F16BF16_2x1SM_SSISK_SK_fLi128ELi64ELNS4_4UMMA5MajorE0ELSQ_0ELNSP_7ScaleInE0ELSR_0EEEEEENS4_6LayoutINS5_IJSD_SD_SD_EEENS5_IJNSA_ILi0EEESW_SW_EEEEENS5_IJNS4_10UnderscoreESZ_SZ_EEEEENS4_28SM100_TMA_2SM_LOAD_MULTICASTENS4_14ComposedLayoutINS4_7SwizzleILi2ELi4ELi3EEENS4_18smem_ptr_flag_bitsILi16EEENSU_INS5_IJNSA_ILi8EEESI_EEENS5_IJSI_SD_EEEEEEEvNS4_8identityENS4_18SM100_TMA_2SM_LOADES1C_vS1D_EENS_8epilogue10collective18CollectiveEpilogueINS1G_23Sm100TmaWarpSpecializedILi3ELi2ELi16ELb1ELb0EEEJNS5_IJSH_SH_SI_EEENS5_IJNSU_ISH_SD_EENSU_INS5_IJNSA_ILi16EEESB_EEENS5_IJSD_SI_EEEEEEEESK_SL_SK_SL_NS1G_6fusion15FusionCallbacksIS1K_NS1S_17LinearCombinationISK_fSK_fLNS_15FloatRoundStyleE2EEES1L_S1R_JEEENS4_5SM1004TMEM4LOAD26SM100_TMEM_LOAD_32dp32b16xENS4_13SM90_TMA_LOADENS13_INS14_ILi1ELi4ELi3EEES17_NSU_INS5_IJS18_S1N_EEENS5_IJS1N_SD_EEEEEEENS4_39AutoVectorizingCopyWithAssumedAlignmentILi128EEENS4_14SM90_TMA_STOREES27_S29_S29_EEEvvEEEEvNT_6ParamsE) ;  /* 0xffffff5402bc7950 */ /* 0x000fea0003c3ffff */
.L_x_268:
[----:B------:R-:W-:-:S00]  /*a910*/  BRA `(.L_x_268) ;  /* 0xfffffffc00fc7947 */ /* 0x000fc0000383ffff */
[----:B------:R-:W-:-:S00]  /*a920*/  NOP ;  /* 0x0000000000007918 */ /* 0x000fc00000000000 */
        /* <DEDUP_REMOVED lines=13> */
.L_x_269:


//--------------------- .nv.global.init           --------------------------
	.section	.nv.global.init,"aw",@progbits
.nv.global.init:
	.type		$str$27,@object
	.size		$str$27,($str$28 - $str$27)
$str$27:
        /*0000*/ 	.byte	0x28, 0x61, 0x64, 0x64, 0x72, 0x65, 0x73, 0x73, 0x20, 0x26, 0x20, 0x6d, 0x61, 0x73, 0x6b, 0x29
        /*0010*/ 	.byte	0x20, 0x3d, 0x3d, 0x20, 0x30, 0x00
	.type		$str$28,@object
	.size		$str$28,($str$26 - $str$28)
$str$28:
        /*0016*/ 	.byte	0x2f, 0x74, 0x6d, 0x70, 0x2f, 0x63, 0x75, 0x74, 0x6c, 0x61, 0x73, 0x73, 0x5f, 0x73, 0x77, 0x65
        /*0026*/ 	.byte	0x65, 0x70, 0x5f, 0x73, 0x72, 0x63, 0x2f, 0x69, 0x6e, 0x63, 0x6c, 0x75, 0x64, 0x65, 0x2f, 0x63
        /*0036*/ 	.byte	0x75, 0x74, 0x65, 0x2f, 0x70, 0x6f, 0x69, 0x6e, 0x74, 0x65, 0x72, 0x5f, 0x66, 0x6c, 0x61, 0x67
        /*0046*/ 	.byte	0x67, 0x65, 0x64, 0x2e, 0x68, 0x70, 0x70, 0x00
	.type		$str$26,@object
	.size		$str$26,($str$25 - $str$26)
$str$26:
        /*004e*/ 	.byte	0x2f, 0x74, 0x6d, 0x70, 0x2f, 0x63, 0x75, 0x74, 0x6c, 0x61, 0x73, 0x73, 0x5f, 0x73, 0x77, 0x65
        /*005e*/ 	.byte	0x65, 0x70, 0x5f, 0x73, 0x72, 0x63, 0x2f, 0x69, 0x6e, 0x63, 0x6c, 0x75, 0x64, 0x65, 0x2f, 0x63
        /*006e*/ 	.byte	0x75, 0x74, 0x65, 0x2f, 0x61, 0x74, 0x6f, 0x6d, 0x2f, 0x63, 0x6f, 0x70, 0x79, 0x5f, 0x74, 0x72
        /*007e*/ 	.byte	0x61, 0x69, 0x74, 0x73, 0x5f, 0x73, 0x6d, 0x31, 0x30, 0x30, 0x2e, 0x68, 0x70, 0x70, 0x00
	.type		$str$25,@object
	.size		$str$25,(__unnamed_1 - $str$25)
$str$25:
        /*008d*/ 	.byte	0x28, 0x28, 0x75, 0x69, 0x6e, 0x74, 0x33, 0x32, 0x5f, 0x74, 0x28, 0x74, 0x68, 0x72, 0x65, 0x61
        /*009d*/ 	.byte	0x64, 0x49, 0x64, 0x78, 0x2e, 0x78, 0x29, 0x20, 0x2f, 0x20, 0x33, 0x32, 0x29, 0x20, 0x25, 0x20
        /*00ad*/ 	.byte	0x34, 0x29, 0x20, 0x3d, 0x3d, 0x20, 0x28, 0x28, 0x28, 0x74, 0x6d, 0x65, 0x6d, 0x5f, 0x61, 0x64
        /*00bd*/ 	.byte	0x64, 0x72, 0x20, 0x3e, 0x3e, 0x20, 0x31, 0x36, 0x29, 0x20, 0x2f, 0x20, 0x33, 0x32, 0x29, 0x20
        /*00cd*/ 	.byte	0x25, 0x20, 0x34, 0x29, 0x00
	.type		__unnamed_1,@object
	.size		__unnamed_1,(__unnamed_2 - __unnamed_1)
__unnamed_1:
        /*00d2*/ 	.byte	0x61, 0x75, 0x74, 0x6f, 0x20, 0x63, 0x75, 0x74, 0x65, 0x3a, 0x3a, 0x61, 0x73, 0x5f, 0x70, 0x6f
        /* <DEDUP_REMOVED lines=24> */
        /*0262*/ 	.byte	0x43, 0x3c, 0x32, 0x30, 0x34, 0x38, 0x3e, 0x3e, 0x3e, 0x3e, 0x5d, 0x00
	.type		__unnamed_2,@object
	.size		__unnamed_2,(.L_2 - __unnamed_2)
__unnamed_2:
        /* <DEDUP_REMOVED lines=40> */
        /*04ee*/ 	.byte	0x3a, 0x3a, 0x43, 0x3c, 0x30, 0x3e, 0x3e, 0x3e, 0x3e, 0x5d, 0x00
.L_2:


//--------------------- .nv.shared._ZN7cutlass13device_kernelINS_4gemm6kernel13GemmUniversalIN4cute5tupleIJiiiiEEENS1_10collective13CollectiveMmaINS1_35MainloopSm100TmaUmmaWarpSpecializedILi35ELi2ELi4ENS5_IJNS4_1CILi2EEENSA_ILi4EEENSA_ILi1EEEEEEEENS5_IJNSA_ILi128EEENSA_ILi64EEENSA_ILi32EEEEEENS_10bfloat16_tENS5_IJlSD_lEEESK_SL_NS4_8TiledMMAINS4_8MMA_AtomIJNS4_26SM100_MMA_F16BF16_2x1SM_SSISK_SK_fLi128ELi64ELNS4_4UMMA5MajorE0ELSQ_0ELNSP_7ScaleInE0ELSR_0EEEEEENS4_6LayoutINS5_IJSD_SD_SD_EEENS5_IJNSA_ILi0EEESW_SW_EEEEENS5_IJNS4_10UnderscoreESZ_SZ_EEEEENS4_28SM100_TMA_2SM_LOAD_MULTICASTENS4_14ComposedLayoutINS4_7SwizzleILi2ELi4ELi3EEENS4_18smem_ptr_flag_bitsILi16EEENSU_INS5_IJNSA_ILi8EEESI_EEENS5_IJSI_SD_EEEEEEEvNS4_8identityENS4_18SM100_TMA_2SM_LOADES1C_vS1D_EENS_8epilogue10collective18CollectiveEpilogueINS1G_23Sm100TmaWarpSpecializedILi3ELi2ELi16ELb1ELb0EEEJNS5_IJSH_SH_SI_EEENS5_IJNSU_ISH_SD_EENSU_INS5_IJNSA_ILi16EEESB_EEENS5_IJSD_SI_EEEEEEEESK_SL_SK_SL_NS1G_6fusion15FusionCallbacksIS1K_NS1S_17LinearCombinationISK_fSK_fLNS_15FloatRoundStyleE2EEES1L_S1R_JEEENS4_5SM1004TMEM4LOAD26SM100_TMEM_LOAD_32dp32b16xENS4_13SM90_TMA_LOADENS13_INS14_ILi1ELi4ELi3EEES17_NSU_INS5_IJS18_S1N_EEENS5_IJS1N_SD_EEEEEEENS4_39AutoVectorizingCopyWithAssumedAlignmentILi128EEENS4_14SM90_TMA_STOREES27_S29_S29_EEEvvEEEEvNT_6ParamsE --------------------------
	.section	.nv.shared._ZN7cutlass13device_kernelINS_4gemm6kernel13GemmUniversalIN4cute5tupleIJiiiiEEENS1_10collective13CollectiveMmaINS1_35MainloopSm100TmaUmmaWarpSpecializedILi35ELi2ELi4ENS5_IJNS4_1CILi2EEENSA_ILi4EEENSA_ILi1EEEEEEEENS5_IJNSA_ILi128EEENSA_ILi64EEENSA_ILi32EEEEEENS_10bfloat16_tENS5_IJlSD_lEEESK_SL_NS4_8TiledMMAINS4_8MMA_AtomIJNS4_26SM100_MMA_F16BF16_2x1SM_SSISK_SK_fLi128ELi64ELNS4_4UMMA5MajorE0ELSQ_0ELNSP_7ScaleInE0ELSR_0EEEEEENS4_6LayoutINS5_IJSD_SD_SD_EEENS5_IJNSA_ILi0EEESW_SW_EEEEENS5_IJNS4_10UnderscoreESZ_SZ_EEEEENS4_28SM100_TMA_2SM_LOAD_MULTICASTENS4_14ComposedLayoutINS4_7SwizzleILi2ELi4ELi3EEENS4_18smem_ptr_flag_bitsILi16EEENSU_INS5_IJNSA_ILi8EEESI_EEENS5_IJSI_SD_EEEEEEEvNS4_8identityENS4_18SM100_TMA_2SM_LOADES1C_vS1D_EENS_8epilogue10collective18CollectiveEpilogueINS1G_23Sm100TmaWarpSpecializedILi3ELi2ELi16ELb1ELb0EEEJNS5_IJSH_SH_SI_EEENS5_IJNSU_ISH_SD_EENSU_INS5_IJNSA_ILi16EEESB_EEENS5_IJSD_SI_EEEEEEEESK_SL_SK_SL_NS1G_6fusion15FusionCallbacksIS1K_NS1S_17LinearCombinationISK_fSK_fLNS_15FloatRoundStyleE2EEES1L_S1R_JEEENS4_5SM1004TMEM4LOAD26SM100_TMEM_LOAD_32dp32b16xENS4_13SM90_TMA_LOADENS13_INS14_ILi1ELi4ELi3EEES17_NSU_INS5_IJS18_S1N_EEENS5_IJS1N_SD_EEEEEEENS4_39AutoVectorizingCopyWithAssumedAlignmentILi128EEENS4_14SM90_TMA_STOREES27_S29_S29_EEEvvEEEEvNT_6ParamsE,"aw",@nobits
	.sectionflags	@""
	.align	16
	.zero		1024


//--------------------- .nv.shared.reserved.0     --------------------------
	.section	.nv.shared.reserved.0,"aw",@nobits
	.weak		__nv_reservedSMEM_offset_0_alias
	.size		__nv_reservedSMEM_offset_0_alias, 0, 64
	.other		__nv_reservedSMEM_offset_0_alias,@"STO_CUDA_RESERVED_SHARED STV_DEFAULT"
__nv_reservedSMEM_offset_0_alias:
	.zero		0
.nv.shared.reserved.0:
	.zero		64
	.weak		__nv_reservedSMEM_tcgen05_partition
	.type		__nv_reservedSMEM_tcgen05_partition,@object
	.size		__nv_reservedSMEM_tcgen05_partition,(.L_0 - __nv_reservedSMEM_tcgen05_partition)
__nv_reservedSMEM_tcgen05_partition:
	.zero		32
.L_0:


//--------------------- .nv.global                --------------------------
	.section	.nv.global,"aw",@nobits
.nv.global:
	.type		_ZN40_INTERNAL_ab3f9d59_4_k_cu_d8e00590_302124cute1_E,@object
	.size		_ZN40_INTERNAL_ab3f9d59_4_k_cu_d8e00590_302124cute1_E,(_ZN40_INTERNAL_ab3f9d59_4_k_cu_d8e00590_302124cuda3std3__45__cpo6cbeginE - _ZN40_INTERNAL_ab3f9d59_4_k_cu_d8e00590_302124cute1_E)
_ZN40_INTERNAL_ab3f9d59_4_k_cu_d8e00590_302124cute1_E:
	.zero		1
	.type		_ZN40_INTERNAL_ab3f9d59_4_k_cu_d8e00590_302124cuda3std3__45__cpo6cbeginE,@object
	.size		_ZN40_INTERNAL_ab3f9d59_4_k_cu_d8e00590_302124cuda3std3__45__cpo6cbeginE,(_ZN40_INTERNAL_ab3f9d59_4_k_cu_d8e00590_302124cuda3std3__48in_placeE - _ZN40_INTERNAL_ab3f9d59_4_k_cu_d8e00590_302124cuda3std3__45__cpo6cbeginE)
_ZN40_INTERNAL_ab3f9d59_4_k_cu_d8e00590_302124cuda3std3__45__cpo6cbeginE:
	.zero		1
	.type		_ZN40_INTERNAL_ab3f9d59_4_k_cu_d8e00590_302124cuda3std3__48in_placeE,@object
	.size		_ZN40_INTERNAL_ab3f9d59_4_k_cu_d8e00590_302124cuda3std3__48in_placeE,(_ZN40_INTERNAL_ab3f9d59_4_k_cu_d8e00590_302124cuda3std6ranges3__45__cpo9iter_moveE - _ZN40_INTERNAL_ab3f9d59_4_k_cu_d8e00590_302124cuda3std3__48in_placeE)
_ZN40_INTERNAL_ab3f9d59_4_k_cu_d8e00590_302124cuda3std3__48in_placeE:
	.zero		1
	.type		_ZN40_INTERNAL_ab3f9d59_4_k_cu_d8e00590_302124cuda3std6ranges3__45__cpo9iter_moveE,@object
	.size		_ZN40_INTERNAL_ab3f9d59_4_k_cu_d8e00590_302124cuda3std6ranges3__45__cpo9iter_moveE,(_ZN40_INTERNAL_ab3f9d59_4_k_cu_d8e00590_302124cuda3std3__45__cpo5beginE - _ZN40_INTERNAL_ab3f9d59_4_k_cu_d8e00590_302124cuda3std6ranges3__45__cpo9iter_moveE)
_ZN40_INTERNAL_ab3f9d59_4_k_cu_d8e00590_302124cuda3std6ranges3__45__cpo9iter_moveE:
	.zero		1
	.type		_ZN40_INTERNAL_ab3f9d59_4_k_cu_d8e00590_302124cuda3std3__45__cpo5beginE,@object
	.size		_ZN40_INTERNAL_ab3f9d59_4_k_cu_d8e00590_302124cuda3std3__45__cpo5beginE,(_ZN40_INTERNAL_ab3f9d59_4_k_cu_d8e00590_302124cuda3std3__442_GLOBAL__N__ab3f9d59_4_k_cu_d8e00590_302126ignoreE - _ZN40_INTERNAL_ab3f9d59_4_k_cu_d8e00590_302124cuda3std3__45__cpo5beginE)
_ZN40_INTERNAL_ab3f9d59_4_k_cu_d8e00590_302124cuda3std3__45__cpo5beginE:
	.zero		1
	.type		_ZN40_INTERNAL_ab3f9d59_4_k_cu_d8e00590_302124cuda3std3__442_GLOBAL__N__ab3f9d59_4_k_cu_d8e00590_302126ignoreE,@object
	.size		_ZN40_INTERNAL_ab3f9d59_4_k_cu_d8e00590_302124cuda3std3__442_GLOBAL__N__ab3f9d59_4_k_cu_d8e00590_302126ignoreE,(_ZN40_INTERNAL_ab3f9d59_4_k_cu_d8e00590_302124cute7productE - _ZN40_INTERNAL_ab3f9d59_4_k_cu_d8e00590_302124cuda3std3__442_GLOBAL__N__ab3f9d59_4_k_cu_d8e00590_302126ignoreE)
_ZN40_INTERNAL_ab3f9d59_4_k_cu_d8e00590_302124cuda3std3__442_GLOBAL__N__ab3f9d59_4_k_cu_d8e00590_302126ignoreE:
	.zero		1
	.type		_ZN40_INTERNAL_ab3f9d59_4_k_cu_d8e00590_302124cute7productE,@object
	.size		_ZN40_INTERNAL_ab3f9d59_4_k_cu_d8e00590_302124cute7productE,(_ZN40_INTERNAL_ab3f9d59_4_k_cu_d8e00590_302124cuda3std3__45__cpo3endE - _ZN40_INTERNAL_ab3f9d59_4_k_cu_d8e00590_302124cute7productE)
_ZN40_INTERNAL_ab3f9d59_4_k_cu_d8e00590_302124cute7productE:
	.zero		1
	.type		_ZN40_INTERNAL_ab3f9d59_4_k_cu_d8e00590_302124cuda3std3__45__cpo3endE,@object
	.size		_ZN40_INTERNAL_ab3f9d59_4_k_cu_d8e00590_302124cuda3std3__45__cpo3endE,(_ZN40_INTERNAL_ab3f9d59_4_k_cu_d8e00590_302124cuda3std3__419piecewise_constructE - _ZN40_INTERNAL_ab3f9d59_4_k_cu_d8e00590_302124cuda3std3__45__cpo3endE)
_ZN40_INTERNAL_ab3f9d59_4_k_cu_d8e00590_302124cuda3std3__45__cpo3endE:
	.zero		1
	.type		_ZN40_INTERNAL_ab3f9d59_4_k_cu_d8e00590_302124cuda3std3__419piecewise_constructE,@object
	.size		_ZN40_INTERNAL_ab3f9d59_4_k_cu_d8e00590_302124cuda3std3__419piecewise_constructE,(_ZN40_INTERNAL_ab3f9d59_4_k_cu_d8e00590_302124cuda3std3__45__cpo4cendE - _ZN40_INTERNAL_ab3f9d59_4_k_cu_d8e00590_302124cuda3std3__419piecewise_constructE)
_ZN40_INTERNAL_ab3f9d59_4_k_cu_d8e00590_302124cuda3std3__419piecewise_constructE:
	.zero		1
	.type		_ZN40_INTERNAL_ab3f9d59_4_k_cu_d8e00590_302124cuda3std3__45__cpo4cendE,@object
	.size		_ZN40_INTERNAL_ab3f9d59_4_k_cu_d8e00590_302124cuda3std3__45__cpo4cendE,(_ZN40_INTERNAL_ab3f9d59_4_k_cu_d8e00590_302124cuda3std6ranges3__45__cpo4swapE - _ZN40_INTERNAL_ab3f9d59_4_k_cu_d8e00590_302124cuda3std3__45__cpo4cendE)
_ZN40_INTERNAL_ab3f9d59_4_k_cu_d8e00590_302124cuda3std3__45__cpo4cendE:
	.zero		1
	.type		_ZN40_INTERNAL_ab3f9d59_4_k_cu_d8e00590_302124cuda3std6ranges3__45__cpo4swapE,@object
	.size		_ZN40_INTERNAL_ab3f9d59_4_k_cu_d8e00590_302124cuda3std6ranges3__45__cpo4swapE,(.L_10 - _ZN40_INTERNAL_ab3f9d59_4_k_cu_d8e00590_302124cuda3std6ranges3__45__cpo4swapE)
_ZN40_INTERNAL_ab3f9d59_4_k_cu_d8e00590_302124cuda3std6ranges3__45__cpo4swapE:
	.zero		1
.L_10:


//--------------------- .nv.constant0._ZN7cutlass13device_kernelINS_4gemm6kernel13GemmUniversalIN4cute5tupleIJiiiiEEENS1_10collective13CollectiveMmaINS1_35MainloopSm100TmaUmmaWarpSpecializedILi35ELi2ELi4ENS5_IJNS4_1CILi2EEENSA_ILi4EEENSA_ILi1EEEEEEEENS5_IJNSA_ILi128EEENSA_ILi64EEENSA_ILi32EEEEEENS_10bfloat16_tENS5_IJlSD_lEEESK_SL_NS4_8TiledMMAINS4_8MMA_AtomIJNS4_26SM100_MMA_F16BF16_2x1SM_SSISK_SK_fLi128ELi64ELNS4_4UMMA5MajorE0ELSQ_0ELNSP_7ScaleInE0ELSR_0EEEEEENS4_6LayoutINS5_IJSD_SD_SD_EEENS5_IJNSA_ILi0EEESW_SW_EEEEENS5_IJNS4_10UnderscoreESZ_SZ_EEEEENS4_28SM100_TMA_2SM_LOAD_MULTICASTENS4_14ComposedLayoutINS4_7SwizzleILi2ELi4ELi3EEENS4_18smem_ptr_flag_bitsILi16EEENSU_INS5_IJNSA_ILi8EEESI_EEENS5_IJSI_SD_EEEEEEEvNS4_8identityENS4_18SM100_TMA_2SM_LOADES1C_vS1D_EENS_8epilogue10collective18CollectiveEpilogueINS1G_23Sm100TmaWarpSpecializedILi3ELi2ELi16ELb1ELb0EEEJNS5_IJSH_SH_SI_EEENS5_IJNSU_ISH_SD_EENSU_INS5_IJNSA_ILi16EEESB_EEENS5_IJSD_SI_EEEEEEEESK_SL_SK_SL_NS1G_6fusion15FusionCallbacksIS1K_NS1S_17LinearCombinationISK_fSK_fLNS_15FloatRoundStyleE2EEES1L_S1R_JEEENS4_5SM1004TMEM4LOAD26SM100_TMEM_LOAD_32dp32b16xENS4_13SM90_TMA_LOADENS13_INS14_ILi1ELi4ELi3EEES17_NSU_INS5_IJS18_S1N_EEENS5_IJS1N_SD_EEEEEEENS4_39AutoVectorizingCopyWithAssumedAlignmentILi128EEENS4_14SM90_TMA_STOREES27_S29_S29_EEEvvEEEEvNT_6ParamsE --------------------------
	.section	.nv.constant0._ZN7cutlass13device_kernelINS_4gemm6kernel13GemmUniversalIN4cute5tupleIJiiiiEEENS1_10collective13CollectiveMmaINS1_35MainloopSm100TmaUmmaWarpSpecializedILi35ELi2ELi4ENS5_IJNS4_1CILi2EEENSA_ILi4EEENSA_ILi1EEEEEEEENS5_IJNSA_ILi128EEENSA_ILi64EEENSA_ILi32EEEEEENS_10bfloat16_tENS5_IJlSD_lEEESK_SL_NS4_8TiledMMAINS4_8MMA_AtomIJNS4_26SM100_MMA_F16BF16_2x1SM_SSISK_SK_fLi128ELi64ELNS4_4UMMA5MajorE0ELSQ_0ELNSP_7ScaleInE0ELSR_0EEEEEENS4_6LayoutINS5_IJSD_SD_SD_EEENS5_IJNSA_ILi0EEESW_SW_EEEEENS5_IJNS4_10UnderscoreESZ_SZ_EEEEENS4_28SM100_TMA_2SM_LOAD_MULTICASTENS4_14ComposedLayoutINS4_7SwizzleILi2ELi4ELi3EEENS4_18smem_ptr_flag_bitsILi16EEENSU_INS5_IJNSA_ILi8EEESI_EEENS5_IJSI_SD_EEEEEEEvNS4_8identityENS4_18SM100_TMA_2SM_LOADES1C_vS1D_EENS_8epilogue10collective18CollectiveEpilogueINS1G_23Sm100TmaWarpSpecializedILi3ELi2ELi16ELb1ELb0EEEJNS5_IJSH_SH_SI_EEENS5_IJNSU_ISH_SD_EENSU_INS5_IJNSA_ILi16EEESB_EEENS5_IJSD_SI_EEEEEEEESK_SL_SK_SL_NS1G_6fusion15FusionCallbacksIS1K_NS1S_17LinearCombinationISK_fSK_fLNS_15FloatRoundStyleE2EEES1L_S1R_JEEENS4_5SM1004TMEM4LOAD26SM100_TMEM_LOAD_32dp32b16xENS4_13SM90_TMA_LOADENS13_INS14_ILi1ELi4ELi3EEES17_NSU_INS5_IJS18_S1N_EEENS5_IJS1N_SD_EEEEEEENS4_39AutoVectorizingCopyWithAssumedAlignmentILi128EEENS4_14SM90_TMA_STOREES27_S29_S29_EEEvvEEEEvNT_6ParamsE,"a",@progbits
	.sectionflags	@""
	.align	4
.nv.constant0._ZN7cutlass13device_kernelINS_4gemm6kernel13GemmUniversalIN4cute5tupleIJiiiiEEENS1_10collective13CollectiveMmaINS1_35MainloopSm100TmaUmmaWarpSpecializedILi35ELi2ELi4ENS5_IJNS4_1CILi2EEENSA_ILi4EEENSA_ILi1EEEEEEEENS5_IJNSA_ILi128EEENSA_ILi64EEENSA_ILi32EEEEEENS_10bfloat16_tENS5_IJlSD_lEEESK_SL_NS4_8TiledMMAINS4_8MMA_AtomIJNS4_26SM100_MMA_F16BF16_2x1SM_SSISK_SK_fLi128ELi64ELNS4_4UMMA5MajorE0ELSQ_0ELNSP_7ScaleInE0ELSR_0EEEEEENS4_6LayoutINS5_IJSD_SD_SD_EEENS5_IJNSA_ILi0EEESW_SW_EEEEENS5_IJNS4_10UnderscoreESZ_SZ_EEEEENS4_28SM100_TMA_2SM_LOAD_MULTICASTENS4_14ComposedLayoutINS4_7SwizzleILi2ELi4ELi3EEENS4_18smem_ptr_flag_bitsILi16EEENSU_INS5_IJNSA_ILi8EEESI_EEENS5_IJSI_SD_EEEEEEEvNS4_8identityENS4_18SM100_TMA_2SM_LOADES1C_vS1D_EENS_8epilogue10collective18CollectiveEpilogueINS1G_23Sm100TmaWarpSpecializedILi3ELi2ELi16ELb1ELb0EEEJNS5_IJSH_SH_SI_EEENS5_IJNSU_ISH_SD_EENSU_INS5_IJNSA_ILi16EEESB_EEENS5_IJSD_SI_EEEEEEEESK_SL_SK_SL_NS1G_6fusion15FusionCallbacksIS1K_NS1S_17LinearCombinationISK_fSK_fLNS_15FloatRoundStyleE2EEES1L_S1R_JEEENS4_5SM1004TMEM4LOAD26SM100_TMEM_LOAD_32dp32b16xENS4_13SM90_TMA_LOADENS13_INS14_ILi1ELi4ELi3EEES17_NSU_INS5_IJS18_S1N_EEENS5_IJS1N_SD_EEEEEEENS4_39AutoVectorizingCopyWithAssumedAlignmentILi128EEENS4_14SM90_TMA_STOREES27_S29_S29_EEEvvEEEEvNT_6ParamsE:
	.zero		2944


//--------------------- SYMBOLS --------------------------

	.type		.nv.reservedSmem.offset0,@object
	.size		.nv.reservedSmem.offset0,0x4
	.type		.nv.reservedSmem.cap,@object
	.size		.nv.reservedSmem.cap,0x4
	.type		__assertfail,@function
